//
// Generated by NVIDIA NVVM Compiler
//
// Compiler Build ID: CL-36424714
// Cuda compilation tools, release 13.0, V13.0.88
// Based on NVVM 20.0.0
//

.version 9.0
.target sm_100
.address_size 64

	// .globl	_Z11cudaCountInPllldll
.extern .func  (.param .b64 func_retval0) malloc
(
	.param .b64 malloc_param_0
)
;

.visible .entry _Z11cudaCountInPllldll(
	.param .u64 .ptr .align 1 _Z11cudaCountInPllldll_param_0,
	.param .u64 _Z11cudaCountInPllldll_param_1,
	.param .u64 _Z11cudaCountInPllldll_param_2,
	.param .f64 _Z11cudaCountInPllldll_param_3,
	.param .u64 _Z11cudaCountInPllldll_param_4,
	.param .u64 _Z11cudaCountInPllldll_param_5
)
{
	.reg .pred 	%p<24>;
	.reg .b32 	%r<13>;
	.reg .b64 	%rd<161>;
	.reg .b64 	%fd<84>;

	ld.param.u64 	%rd54, [_Z11cudaCountInPllldll_param_0];
	ld.param.u64 	%rd51, [_Z11cudaCountInPllldll_param_1];
	ld.param.u64 	%rd52, [_Z11cudaCountInPllldll_param_2];
	ld.param.f64 	%fd14, [_Z11cudaCountInPllldll_param_3];
	ld.param.u64 	%rd53, [_Z11cudaCountInPllldll_param_4];
	ld.param.u64 	%rd55, [_Z11cudaCountInPllldll_param_5];
	cvta.to.global.u64 	%rd1, %rd54;
	mov.u32 	%r4, %ntid.x;
	mov.u32 	%r5, %ctaid.x;
	mov.u32 	%r6, %tid.x;
	mad.lo.s32 	%r12, %r4, %r5, %r6;
	cvt.s64.s32 	%rd2, %r12;
	setp.le.s64 	%p1, %rd55, %rd2;
	@%p1 bra 	$L__BB0_35;
	shl.b64 	%rd56, %rd51, 3;
	{ // callseq 0, 0
	.param .b64 param0;
	st.param.b64 	[param0], %rd56;
	.param .b64 retval0;
	call.uni (retval0), 
	malloc, 
	(
	param0
	);
	ld.param.b64 	%rd57, [retval0];
	} // callseq 0
	setp.lt.s64 	%p2, %rd51, 1;
	@%p2 bra 	$L__BB0_14;
	and.b64  	%rd4, %rd51, 15;
	setp.lt.u64 	%p3, %rd51, 16;
	mov.b64 	%rd144, 0;
	@%p3 bra 	$L__BB0_5;
	and.b64  	%rd144, %rd51, 9223372036854775792;
	add.s64 	%rd149, %rd57, 64;
	mov.u64 	%rd150, %rd144;
$L__BB0_4:
	.pragma "nounroll";
	mov.b64 	%rd59, 0;
	st.u64 	[%rd149+-64], %rd59;
	st.u64 	[%rd149+-56], %rd59;
	st.u64 	[%rd149+-48], %rd59;
	st.u64 	[%rd149+-40], %rd59;
	st.u64 	[%rd149+-32], %rd59;
	st.u64 	[%rd149+-24], %rd59;
	st.u64 	[%rd149+-16], %rd59;
	st.u64 	[%rd149+-8], %rd59;
	st.u64 	[%rd149], %rd59;
	st.u64 	[%rd149+8], %rd59;
	st.u64 	[%rd149+16], %rd59;
	st.u64 	[%rd149+24], %rd59;
	st.u64 	[%rd149+32], %rd59;
	st.u64 	[%rd149+40], %rd59;
	st.u64 	[%rd149+48], %rd59;
	st.u64 	[%rd149+56], %rd59;
	add.s64 	%rd150, %rd150, -16;
	add.s64 	%rd149, %rd149, 128;
	setp.eq.s64 	%p4, %rd150, 0;
	@%p4 bra 	$L__BB0_5;
	bra.uni 	$L__BB0_4;
$L__BB0_5:
	setp.eq.s64 	%p5, %rd4, 0;
	@%p5 bra 	$L__BB0_14;
	and.b64  	%rd8, %rd51, 7;
	setp.lt.u64 	%p6, %rd4, 8;
	@%p6 bra 	$L__BB0_8;
	shl.b64 	%rd60, %rd144, 3;
	add.s64 	%rd61, %rd57, %rd60;
	mov.b64 	%rd62, 0;
	st.u64 	[%rd61], %rd62;
	st.u64 	[%rd61+8], %rd62;
	st.u64 	[%rd61+16], %rd62;
	st.u64 	[%rd61+24], %rd62;
	st.u64 	[%rd61+32], %rd62;
	st.u64 	[%rd61+40], %rd62;
	st.u64 	[%rd61+48], %rd62;
	st.u64 	[%rd61+56], %rd62;
	add.s64 	%rd144, %rd144, 8;
$L__BB0_8:
	setp.eq.s64 	%p7, %rd8, 0;
	@%p7 bra 	$L__BB0_14;
	and.b64  	%rd147, %rd51, 3;
	setp.lt.u64 	%p8, %rd8, 4;
	@%p8 bra 	$L__BB0_11;
	shl.b64 	%rd63, %rd144, 3;
	add.s64 	%rd64, %rd57, %rd63;
	mov.b64 	%rd65, 0;
	st.u64 	[%rd64], %rd65;
	st.u64 	[%rd64+8], %rd65;
	st.u64 	[%rd64+16], %rd65;
	st.u64 	[%rd64+24], %rd65;
	add.s64 	%rd144, %rd144, 4;
$L__BB0_11:
	setp.eq.s64 	%p9, %rd147, 0;
	@%p9 bra 	$L__BB0_14;
	shl.b64 	%rd66, %rd144, 3;
	add.s64 	%rd148, %rd57, %rd66;
$L__BB0_13:
	.pragma "nounroll";
	mov.b64 	%rd67, 0;
	st.u64 	[%rd148], %rd67;
	add.s64 	%rd148, %rd148, 8;
	add.s64 	%rd147, %rd147, -1;
	setp.ne.s64 	%p10, %rd147, 0;
	@%p10 bra 	$L__BB0_13;
$L__BB0_14:
	setp.eq.s32 	%p11, %r12, 0;
	mov.b64 	%rd151, 0;
	@%p11 bra 	$L__BB0_15;
	bra.uni 	$L__BB0_30;
$L__BB0_15:
	setp.lt.s64 	%p14, %rd51, 1;
	mov.f64 	%fd83, 0d0000000000000000;
	@%p14 bra 	$L__BB0_28;
	and.b64  	%rd23, %rd51, 15;
	setp.lt.u64 	%p15, %rd51, 16;
	mov.f64 	%fd83, 0d0000000000000000;
	mov.b64 	%rd156, 0;
	@%p15 bra 	$L__BB0_19;
	and.b64  	%rd156, %rd51, 9223372036854775792;
	add.s64 	%rd154, %rd57, 64;
	mov.f64 	%fd83, 0d0000000000000000;
	mov.u64 	%rd155, %rd156;
$L__BB0_18:
	.pragma "nounroll";
	ld.u64 	%rd75, [%rd154+-64];
	sub.s64 	%rd76, %rd75, %rd52;
	cvt.rn.f64.s64 	%fd19, %rd76;
	fma.rn.f64 	%fd20, %fd19, %fd19, %fd83;
	ld.u64 	%rd77, [%rd154+-56];
	sub.s64 	%rd78, %rd77, %rd52;
	cvt.rn.f64.s64 	%fd21, %rd78;
	fma.rn.f64 	%fd22, %fd21, %fd21, %fd20;
	ld.u64 	%rd79, [%rd154+-48];
	sub.s64 	%rd80, %rd79, %rd52;
	cvt.rn.f64.s64 	%fd23, %rd80;
	fma.rn.f64 	%fd24, %fd23, %fd23, %fd22;
	ld.u64 	%rd81, [%rd154+-40];
	sub.s64 	%rd82, %rd81, %rd52;
	cvt.rn.f64.s64 	%fd25, %rd82;
	fma.rn.f64 	%fd26, %fd25, %fd25, %fd24;
	ld.u64 	%rd83, [%rd154+-32];
	sub.s64 	%rd84, %rd83, %rd52;
	cvt.rn.f64.s64 	%fd27, %rd84;
	fma.rn.f64 	%fd28, %fd27, %fd27, %fd26;
	ld.u64 	%rd85, [%rd154+-24];
	sub.s64 	%rd86, %rd85, %rd52;
	cvt.rn.f64.s64 	%fd29, %rd86;
	fma.rn.f64 	%fd30, %fd29, %fd29, %fd28;
	ld.u64 	%rd87, [%rd154+-16];
	sub.s64 	%rd88, %rd87, %rd52;
	cvt.rn.f64.s64 	%fd31, %rd88;
	fma.rn.f64 	%fd32, %fd31, %fd31, %fd30;
	ld.u64 	%rd89, [%rd154+-8];
	sub.s64 	%rd90, %rd89, %rd52;
	cvt.rn.f64.s64 	%fd33, %rd90;
	fma.rn.f64 	%fd34, %fd33, %fd33, %fd32;
	ld.u64 	%rd91, [%rd154];
	sub.s64 	%rd92, %rd91, %rd52;
	cvt.rn.f64.s64 	%fd35, %rd92;
	fma.rn.f64 	%fd36, %fd35, %fd35, %fd34;
	ld.u64 	%rd93, [%rd154+8];
	sub.s64 	%rd94, %rd93, %rd52;
	cvt.rn.f64.s64 	%fd37, %rd94;
	fma.rn.f64 	%fd38, %fd37, %fd37, %fd36;
	ld.u64 	%rd95, [%rd154+16];
	sub.s64 	%rd96, %rd95, %rd52;
	cvt.rn.f64.s64 	%fd39, %rd96;
	fma.rn.f64 	%fd40, %fd39, %fd39, %fd38;
	ld.u64 	%rd97, [%rd154+24];
	sub.s64 	%rd98, %rd97, %rd52;
	cvt.rn.f64.s64 	%fd41, %rd98;
	fma.rn.f64 	%fd42, %fd41, %fd41, %fd40;
	ld.u64 	%rd99, [%rd154+32];
	sub.s64 	%rd100, %rd99, %rd52;
	cvt.rn.f64.s64 	%fd43, %rd100;
	fma.rn.f64 	%fd44, %fd43, %fd43, %fd42;
	ld.u64 	%rd101, [%rd154+40];
	sub.s64 	%rd102, %rd101, %rd52;
	cvt.rn.f64.s64 	%fd45, %rd102;
	fma.rn.f64 	%fd46, %fd45, %fd45, %fd44;
	ld.u64 	%rd103, [%rd154+48];
	sub.s64 	%rd104, %rd103, %rd52;
	cvt.rn.f64.s64 	%fd47, %rd104;
	fma.rn.f64 	%fd48, %fd47, %fd47, %fd46;
	ld.u64 	%rd105, [%rd154+56];
	sub.s64 	%rd106, %rd105, %rd52;
	cvt.rn.f64.s64 	%fd49, %rd106;
	fma.rn.f64 	%fd83, %fd49, %fd49, %fd48;
	add.s64 	%rd155, %rd155, -16;
	add.s64 	%rd154, %rd154, 128;
	setp.ne.s64 	%p16, %rd155, 0;
	@%p16 bra 	$L__BB0_18;
$L__BB0_19:
	setp.eq.s64 	%p17, %rd23, 0;
	@%p17 bra 	$L__BB0_28;
	and.b64  	%rd40, %rd51, 7;
	setp.lt.u64 	%p18, %rd23, 8;
	@%p18 bra 	$L__BB0_22;
	shl.b64 	%rd107, %rd156, 3;
	add.s64 	%rd108, %rd57, %rd107;
	ld.u64 	%rd109, [%rd108];
	sub.s64 	%rd110, %rd109, %rd52;
	cvt.rn.f64.s64 	%fd51, %rd110;
	fma.rn.f64 	%fd52, %fd51, %fd51, %fd83;
	ld.u64 	%rd111, [%rd108+8];
	sub.s64 	%rd112, %rd111, %rd52;
	cvt.rn.f64.s64 	%fd53, %rd112;
	fma.rn.f64 	%fd54, %fd53, %fd53, %fd52;
	ld.u64 	%rd113, [%rd108+16];
	sub.s64 	%rd114, %rd113, %rd52;
	cvt.rn.f64.s64 	%fd55, %rd114;
	fma.rn.f64 	%fd56, %fd55, %fd55, %fd54;
	ld.u64 	%rd115, [%rd108+24];
	sub.s64 	%rd116, %rd115, %rd52;
	cvt.rn.f64.s64 	%fd57, %rd116;
	fma.rn.f64 	%fd58, %fd57, %fd57, %fd56;
	ld.u64 	%rd117, [%rd108+32];
	sub.s64 	%rd118, %rd117, %rd52;
	cvt.rn.f64.s64 	%fd59, %rd118;
	fma.rn.f64 	%fd60, %fd59, %fd59, %fd58;
	ld.u64 	%rd119, [%rd108+40];
	sub.s64 	%rd120, %rd119, %rd52;
	cvt.rn.f64.s64 	%fd61, %rd120;
	fma.rn.f64 	%fd62, %fd61, %fd61, %fd60;
	ld.u64 	%rd121, [%rd108+48];
	sub.s64 	%rd122, %rd121, %rd52;
	cvt.rn.f64.s64 	%fd63, %rd122;
	fma.rn.f64 	%fd64, %fd63, %fd63, %fd62;
	ld.u64 	%rd123, [%rd108+56];
	sub.s64 	%rd124, %rd123, %rd52;
	cvt.rn.f64.s64 	%fd65, %rd124;
	fma.rn.f64 	%fd83, %fd65, %fd65, %fd64;
	add.s64 	%rd156, %rd156, 8;
$L__BB0_22:
	setp.eq.s64 	%p19, %rd40, 0;
	@%p19 bra 	$L__BB0_28;
	and.b64  	%rd159, %rd51, 3;
	setp.lt.u64 	%p20, %rd40, 4;
	@%p20 bra 	$L__BB0_25;
	shl.b64 	%rd125, %rd156, 3;
	add.s64 	%rd126, %rd57, %rd125;
	ld.u64 	%rd127, [%rd126];
	sub.s64 	%rd128, %rd127, %rd52;
	cvt.rn.f64.s64 	%fd67, %rd128;
	fma.rn.f64 	%fd68, %fd67, %fd67, %fd83;
	ld.u64 	%rd129, [%rd126+8];
	sub.s64 	%rd130, %rd129, %rd52;
	cvt.rn.f64.s64 	%fd69, %rd130;
	fma.rn.f64 	%fd70, %fd69, %fd69, %fd68;
	ld.u64 	%rd131, [%rd126+16];
	sub.s64 	%rd132, %rd131, %rd52;
	cvt.rn.f64.s64 	%fd71, %rd132;
	fma.rn.f64 	%fd72, %fd71, %fd71, %fd70;
	ld.u64 	%rd133, [%rd126+24];
	sub.s64 	%rd134, %rd133, %rd52;
	cvt.rn.f64.s64 	%fd73, %rd134;
	fma.rn.f64 	%fd83, %fd73, %fd73, %fd72;
	add.s64 	%rd156, %rd156, 4;
$L__BB0_25:
	setp.eq.s64 	%p21, %rd159, 0;
	@%p21 bra 	$L__BB0_28;
	shl.b64 	%rd135, %rd156, 3;
	add.s64 	%rd160, %rd57, %rd135;
$L__BB0_27:
	.pragma "nounroll";
	ld.u64 	%rd136, [%rd160];
	sub.s64 	%rd137, %rd136, %rd52;
	cvt.rn.f64.s64 	%fd74, %rd137;
	fma.rn.f64 	%fd83, %fd74, %fd74, %fd83;
	add.s64 	%rd160, %rd160, 8;
	add.s64 	%rd159, %rd159, -1;
	setp.ne.s64 	%p22, %rd159, 0;
	@%p22 bra 	$L__BB0_27;
$L__BB0_28:
	setp.geu.f64 	%p23, %fd83, %fd14;
	@%p23 bra 	$L__BB0_34;
	shl.b64 	%rd141, %rd2, 3;
	add.s64 	%rd142, %rd1, %rd141;
	mov.b64 	%rd143, 1;
	st.global.u64 	[%rd142], %rd143;
	bra.uni 	$L__BB0_35;
$L__BB0_30:
	cvt.s64.s32 	%rd27, %r12;
	or.b64  	%rd69, %rd27, %rd53;
	and.b64  	%rd70, %rd69, -4294967296;
	setp.ne.s64 	%p12, %rd70, 0;
	@%p12 bra 	$L__BB0_32;
	cvt.u32.u64 	%r7, %rd53;
	cvt.u32.u64 	%r8, %rd27;
	div.u32 	%r9, %r8, %r7;
	mul.lo.s32 	%r10, %r9, %r7;
	sub.s32 	%r11, %r8, %r10;
	cvt.u64.u32 	%rd152, %r9;
	cvt.u64.u32 	%rd153, %r11;
	bra.uni 	$L__BB0_33;
$L__BB0_32:
	div.s64 	%rd152, %rd27, %rd53;
	mul.lo.s64 	%rd71, %rd152, %rd53;
	sub.s64 	%rd153, %rd27, %rd71;
$L__BB0_33:
	cvt.u32.u64 	%r12, %rd152;
	shl.b64 	%rd72, %rd151, 3;
	add.s64 	%rd73, %rd57, %rd72;
	st.u64 	[%rd73], %rd153;
	add.s64 	%rd151, %rd151, 1;
	setp.eq.s32 	%p13, %r12, 0;
	@%p13 bra 	$L__BB0_15;
	bra.uni 	$L__BB0_30;
$L__BB0_34:
	shl.b64 	%rd138, %rd2, 3;
	add.s64 	%rd139, %rd1, %rd138;
	mov.b64 	%rd140, 0;
	st.global.u64 	[%rd139], %rd140;
$L__BB0_35:
	ret;

}


// ===== COMPILED SASS (sm_100) =====

	.target	sm_100

	.elftype	@"ET_EXEC"


//--------------------- .note.nv.tkinfo           --------------------------
	.section	.note.nv.tkinfo,"",@"SHT_NOTE"
	.sectionflags	@"SHF_NOTE_NV_TKINFO"
	.tkinfo
        /*0018*/ 	.word	0x00000002
        /*0030*/ 	.string	""
        /*0030*/ 	.string	"ptxas"
        /*0030*/ 	.string	"Cuda compilation tools, release 13.0, V13.0.88"
        /*0030*/ 	.string	"Build cuda_13.0.r13.0/compiler.36424714_0"
        /*0030*/ 	.string	"-arch sm_100 -m 64 "



//--------------------- .note.nv.cuinfo           --------------------------
	.section	.note.nv.cuinfo,"",@"SHT_NOTE"
	.sectionflags	@"SHF_NOTE_NV_CUINFO"
        /*0018*/ 	.short	0x0002
        /*001a*/ 	.short	0x0064
        /*001c*/ 	.short	0x0082
	.zero		2


//--------------------- .nv.info                  --------------------------
	.section	.nv.info,"",@"SHT_CUDA_INFO"
	.align	4


	//----- nvinfo : EIATTR_REGCOUNT
	.align		4
        /*0000*/ 	.byte	0x04, 0x2f
        /*0002*/ 	.short	(.L_1 - .L_0)
	.align		4
.L_0:
        /*0004*/ 	.word	index@(_Z11cudaCountInPllldll)
        /*0008*/ 	.word	0x00000020


	//----- nvinfo : EIATTR_FRAME_SIZE
	.align		4
.L_1:
        /*000c*/ 	.byte	0x04, 0x11
        /*000e*/ 	.short	(.L_3 - .L_2)
	.align		4
.L_2:
        /*0010*/ 	.word	index@($__internal_0_$__cuda_sm20_div_s64)
        /*0014*/ 	.word	0x00000000


	//----- nvinfo : EIATTR_FRAME_SIZE
	.align		4
.L_3:
        /*0018*/ 	.byte	0x04, 0x11
        /*001a*/ 	.short	(.L_5 - .L_4)
	.align		4
.L_4:
        /*001c*/ 	.word	index@(_Z11cudaCountInPllldll)
        /*0020*/ 	.word	0x00000000


	//----- nvinfo : EIATTR_MIN_STACK_SIZE
	.align		4
.L_5:
        /*0024*/ 	.byte	0x04, 0x12
        /*0026*/ 	.short	(.L_7 - .L_6)
	.align		4
.L_6:
        /*0028*/ 	.word	index@(_Z11cudaCountInPllldll)
        /*002c*/ 	.word	0x00000000
.L_7:


//--------------------- .nv.compat                --------------------------
	.section	.nv.compat,"",@"SHT_CUDA_COMPAT_INFO"
	.align	4
        /*0000*/ 	.byte	0x02, 0x09, 0x00, 0x00, 0x02, 0x02, 0x01, 0x00, 0x02, 0x05, 0x05, 0x00, 0x03, 0x07, 0x01, 0x01
        /*0010*/ 	.byte	0x02, 0x03, 0x00, 0x00, 0x02, 0x06, 0x01, 0x00, 0x04, 0x0b, 0x08, 0x00, 0x01, 0x00, 0x00, 0x00
        /*0020*/ 	.byte	0x00, 0x00, 0x00, 0x00


//--------------------- .nv.info._Z11cudaCountInPllldll --------------------------
	.section	.nv.info._Z11cudaCountInPllldll,"",@"SHT_CUDA_INFO"
	.sectionflags	@""
	.align	4


	//----- nvinfo : EIATTR_CUDA_API_VERSION
	.align		4
        /*0000*/ 	.byte	0x04, 0x37
        /*0002*/ 	.short	(.L_9 - .L_8)
.L_8:
        /*0004*/ 	.word	0x00000082


	//----- nvinfo : EIATTR_KPARAM_INFO
	.align		4
.L_9:
        /*0008*/ 	.byte	0x04, 0x17
        /*000a*/ 	.short	(.L_11 - .L_10)
.L_10:
        /*000c*/ 	.word	0x00000000
        /*0010*/ 	.short	0x0005
        /*0012*/ 	.short	0x0028
        /*0014*/ 	.byte	0x00, 0xf0, 0x21, 0x00


	//----- nvinfo : EIATTR_KPARAM_INFO
	.align		4
.L_11:
        /*0018*/ 	.byte	0x04, 0x17
        /*001a*/ 	.short	(.L_13 - .L_12)
.L_12:
        /*001c*/ 	.word	0x00000000
        /*0020*/ 	.short	0x0004
        /*0022*/ 	.short	0x0020
        /*0024*/ 	.byte	0x00, 0xf0, 0x21, 0x00


	//----- nvinfo : EIATTR_KPARAM_INFO
	.align		4
.L_13:
        /*0028*/ 	.byte	0x04, 0x17
        /*002a*/ 	.short	(.L_15 - .L_14)
.L_14:
        /*002c*/ 	.word	0x00000000
        /*0030*/ 	.short	0x0003
        /*0032*/ 	.short	0x0018
        /*0034*/ 	.byte	0x00, 0xf0, 0x21, 0x00


	//----- nvinfo : EIATTR_KPARAM_INFO
	.align		4
.L_15:
        /*0038*/ 	.byte	0x04, 0x17
        /*003a*/ 	.short	(.L_17 - .L_16)
.L_16:
        /*003c*/ 	.word	0x00000000
        /*0040*/ 	.short	0x0002
        /*0042*/ 	.short	0x0010
        /*0044*/ 	.byte	0x00, 0xf0, 0x21, 0x00


	//----- nvinfo : EIATTR_KPARAM_INFO
	.align		4
.L_17:
        /*0048*/ 	.byte	0x04, 0x17
        /*004a*/ 	.short	(.L_19 - .L_18)
.L_18:
        /*004c*/ 	.word	0x00000000
        /*0050*/ 	.short	0x0001
        /*0052*/ 	.short	0x0008
        /*0054*/ 	.byte	0x00, 0xf0, 0x21, 0x00


	//----- nvinfo : EIATTR_KPARAM_INFO
	.align		4
.L_19:
        /*0058*/ 	.byte	0x04, 0x17
        /*005a*/ 	.short	(.L_21 - .L_20)
.L_20:
        /*005c*/ 	.word	0x00000000
        /*0060*/ 	.short	0x0000
        /*0062*/ 	.short	0x0000
        /*0064*/ 	.byte	0x00, 0xf5, 0x21, 0x00


	//----- nvinfo : EIATTR_SPARSE_MMA_MASK
	.align		4
.L_21:
        /*0068*/ 	.byte	0x03, 0x50
        /*006a*/ 	.short	0x0000


	//----- nvinfo : EIATTR_MAXREG_COUNT
	.align		4
        /*006c*/ 	.byte	0x03, 0x1b
        /*006e*/ 	.short	0x00ff


	//----- nvinfo : EIATTR_EXTERNS
	.align		4
        /*0070*/ 	.byte	0x04, 0x0f
        /*0072*/ 	.short	(.L_23 - .L_22)


	//   ....[0]....
	.align		4
.L_22:
        /*0074*/ 	.word	index@(malloc)


	//----- nvinfo : EIATTR_MERCURY_ISA_VERSION
	.align		4
.L_23:
        /*0078*/ 	.byte	0x03, 0x5f
        /*007a*/ 	.short	0x0101


	//----- nvinfo : EIATTR_VRC_CTA_INIT_COUNT
	.align		4
        /*007c*/ 	.byte	0x02, 0x4a
	.zero		1
	.zero		1


	//----- nvinfo : EIATTR_SYSCALL_OFFSETS
	.align		4
        /*0080*/ 	.byte	0x04, 0x46
        /*0082*/ 	.short	(.L_25 - .L_24)


	//   ....[0]....
.L_24:
        /*0084*/ 	.word	0x00000160


	//----- nvinfo : EIATTR_EXIT_INSTR_OFFSETS
	.align		4
.L_25:
        /*0088*/ 	.byte	0x04, 0x1c
        /*008a*/ 	.short	(.L_27 - .L_26)


	//   ....[0]....
.L_26:
        /*008c*/ 	.word	0x00000090


	//   ....[1]....
        /*0090*/ 	.word	0x00001da0


	//   ....[2]....
        /*0094*/ 	.word	0x00001e10


	//----- nvinfo : EIATTR_CRS_STACK_SIZE
	.align		4
.L_27:
        /*0098*/ 	.byte	0x04, 0x1e
        /*009a*/ 	.short	(.L_29 - .L_28)
.L_28:
        /*009c*/ 	.word	0x00000000


	//----- nvinfo : EIATTR_CBANK_PARAM_SIZE
	.align		4
.L_29:
        /*00a0*/ 	.byte	0x03, 0x19
        /*00a2*/ 	.short	0x0030


	//----- nvinfo : EIATTR_PARAM_CBANK
	.align		4
        /*00a4*/ 	.byte	0x04, 0x0a
        /*00a6*/ 	.short	(.L_31 - .L_30)
	.align		4
.L_30:
        /*00a8*/ 	.word	index@(.nv.constant0._Z11cudaCountInPllldll)
        /*00ac*/ 	.short	0x0380
        /*00ae*/ 	.short	0x0030


	//----- nvinfo : EIATTR_SW_WAR
	.align		4
.L_31:
        /*00b0*/ 	.byte	0x04, 0x36
        /*00b2*/ 	.short	(.L_33 - .L_32)
.L_32:
        /*00b4*/ 	.word	0x00000008
.L_33:


//--------------------- .nv.callgraph             --------------------------
	.section	.nv.callgraph,"",@"SHT_CUDA_CALLGRAPH"
	.align	4
	.sectionentsize	8
	.align		4
        /*0000*/ 	.word	0x00000000
	.align		4
        /*0004*/ 	.word	0xffffffff
	.align		4
        /*0008*/ 	.word	index@(_Z11cudaCountInPllldll)
	.align		4
        /*000c*/ 	.word	index@(malloc)
	.align		4
        /*0010*/ 	.word	0x00000000
	.align		4
        /*0014*/ 	.word	0xfffffffe
	.align		4
        /*0018*/ 	.word	0x00000000
	.align		4
        /*001c*/ 	.word	0xfffffffd
	.align		4
        /*0020*/ 	.word	0x00000000
	.align		4
        /*0024*/ 	.word	0xfffffffc


//--------------------- .nv.constant4             --------------------------
	.section	.nv.constant4,"a",@progbits
	.align	8
	.align		8
.nv.constant4:
        /*0000*/ 	.dword	malloc


//--------------------- .text._Z11cudaCountInPllldll --------------------------
	.section	.text._Z11cudaCountInPllldll,"ax",@progbits
	.align	128
        .global         _Z11cudaCountInPllldll
        .type           _Z11cudaCountInPllldll,@function
        .size           _Z11cudaCountInPllldll,(.L_x_22 - _Z11cudaCountInPllldll)
        .other          _Z11cudaCountInPllldll,@"STO_CUDA_ENTRY STV_DEFAULT"
_Z11cudaCountInPllldll:
.text._Z11cudaCountInPllldll:
[----:B------:R-:W0:Y:S01]  /*0000*/  LDC R1, c[0x0][0x37c] ;  /* 0x0000df00ff017b82 */ /* 0x000e220000000800 */
[----:B------:R-:W1:Y:S01]  /*0010*/  S2R R2, SR_CTAID.X ;  /* 0x0000000000027919 */ /* 0x000e620000002500 */
[----:B------:R-:W1:Y:S01]  /*0020*/  LDCU UR4, c[0x0][0x360] ;  /* 0x00006c00ff0477ac */ /* 0x000e620008000800 */
[----:B------:R-:W1:Y:S01]  /*0030*/  S2R R3, SR_TID.X ;  /* 0x0000000000037919 */ /* 0x000e620000002100 */
[----:B------:R-:W2:Y:S01]  /*0040*/  LDCU.64 UR6, c[0x0][0x3a8] ;  /* 0x00007500ff0677ac */ /* 0x000ea20008000a00 */
[----:B-1----:R-:W-:-:S05]  /*0050*/  IMAD R2, R2, UR4, R3 ;  /* 0x0000000402027c24 */ /* 0x002fca000f8e0203 */
[----:B--2---:R-:W-:Y:S02]  /*0060*/  ISETP.GE.U32.AND P0, PT, R2, UR6, PT ;  /* 0x0000000602007c0c */ /* 0x004fe4000bf06070 */
[----:B------:R-:W-:-:S04]  /*0070*/  SHF.R.S32.HI R17, RZ, 0x1f, R2 ;  /* 0x0000001fff117819 */ /* 0x000fc80000011402 */
[----:B------:R-:W-:-:S13]  /*0080*/  ISETP.GE.AND.EX P0, PT, R17, UR7, PT, P0 ;  /* 0x0000000711007c0c */ /* 0x000fda000bf06300 */
[----:B0-----:R-:W-:Y:S05]  /*0090*/  @P0 EXIT ;  /* 0x000000000000094d */ /* 0x001fea0003800000 */
[----:B------:R-:W0:Y:S01]  /*00a0*/  LDCU.64 UR4, c[0x0][0x388] ;  /* 0x00007100ff0477ac */ /* 0x000e220008000a00 */
[----:B------:R-:W-:Y:S01]  /*00b0*/  MOV R0, 0x0 ;  /* 0x0000000000007802 */ /* 0x000fe20000000f00 */
[----:B------:R-:W-:Y:S01]  /*00c0*/  IMAD.MOV.U32 R16, RZ, RZ, R2 ;  /* 0x000000ffff107224 */ /* 0x000fe200078e0002 */
[----:B------:R-:W1:Y:S02]  /*00d0*/  LDCU UR38, c[0x0][0x3a4] ;  /* 0x00007480ff2677ac */ /* 0x000e640008000800 */
[----:B------:R2:W3:Y:S01]  /*00e0*/  LDC.64 R6, c[0x4][R0] ;  /* 0x0100000000067b82 */ /* 0x0004e20000000a00 */
[----:B------:R-:W4:Y:S01]  /*00f0*/  LDCU UR39, c[0x0][0x3a0] ;  /* 0x00007400ff2777ac */ /* 0x000f220008000800 */
[----:B------:R-:W1:Y:S01]  /*0100*/  LDCU.64 UR36, c[0x0][0x3a0] ;  /* 0x00007400ff2477ac */ /* 0x000e620008000a00 */
[----:B0-----:R-:W-:Y:S02]  /*0110*/  USHF.L.U32 UR6, UR4, 0x3, URZ ;  /* 0x0000000304067899 */ /* 0x001fe400080006ff */
[----:B------:R-:W-:-:S04]  /*0120*/  USHF.L.U64.HI UR4, UR4, 0x3, UR5 ;  /* 0x0000000304047899 */ /* 0x000fc80008010205 */
[----:B------:R-:W-:Y:S02]  /*0130*/  IMAD.U32 R4, RZ, RZ, UR6 ;  /* 0x00000006ff047e24 */ /* 0x000fe4000f8e00ff */
[----:B-12-4-:R-:W-:-:S07]  /*0140*/  IMAD.U32 R5, RZ, RZ, UR4 ;  /* 0x00000004ff057e24 */ /* 0x016fce000f8e00ff */
[----:B------:R-:W-:-:S07]  /*0150*/  LEPC R20, `(.L_x_0) ;  /* 0x000000001014794e */ /* 0x000fce0000000000 */
[----:B---3--:R-:W-:Y:S05]  /*0160*/  CALL.ABS.NOINC R6 ;  /* 0x0000000006007343 */ /* 0x008fea0003c00000 */
.L_x_0:
[----:B------:R-:W0:Y:S08]  /*0170*/  LDC.64 R8, c[0x0][0x388] ;  /* 0x0000e200ff087b82 */ /* 0x000e300000000a00 */
[----:B------:R-:W1:Y:S01]  /*0180*/  LDC.64 R6, c[0x0][0x358] ;  /* 0x0000d600ff067b82 */ /* 0x000e620000000a00 */
[----:B0-----:R-:W-:-:S04]  /*0190*/  ISETP.GE.U32.AND P0, PT, R8, 0x1, PT ;  /* 0x000000010800780c */ /* 0x001fc80003f06070 */
[----:B------:R-:W-:-:S13]  /*01a0*/  ISETP.GE.AND.EX P0, PT, R9, RZ, PT, P0 ;  /* 0x000000ff0900720c */ /* 0x000fda0003f06300 */
[----:B-1----:R-:W-:Y:S05]  /*01b0*/  @!P0 BRA `(.L_x_1) ;  /* 0x0000000800508947 */ /* 0x002fea0003800000 */
[C---:B------:R-:W-:Y:S02]  /*01c0*/  ISETP.GE.U32.AND P1, PT, R8.reuse, 0x10, PT ;  /* 0x000000100800780c */ /* 0x040fe40003f26070 */
[----:B------:R-:W-:Y:S02]  /*01d0*/  CS2R R14, SRZ ;  /* 0x00000000000e7805 */ /* 0x000fe4000001ff00 */
[----:B------:R-:W-:Y:S02]  /*01e0*/  LOP3.LUT R18, R8, 0xf, RZ, 0xc0, !PT ;  /* 0x0000000f08127812 */ /* 0x000fe400078ec0ff */
[----:B------:R-:W-:Y:S02]  /*01f0*/  ISETP.GE.U32.AND.EX P1, PT, R9, RZ, PT, P1 ;  /* 0x000000ff0900720c */ /* 0x000fe40003f26110 */
[----:B------:R-:W-:-:S04]  /*0200*/  ISETP.NE.U32.AND P0, PT, R18, RZ, PT ;  /* 0x000000ff1200720c */ /* 0x000fc80003f05070 */
[----:B------:R-:W-:-:S07]  /*0210*/  ISETP.NE.AND.EX P0, PT, RZ, RZ, PT, P0 ;  /* 0x000000ffff00720c */ /* 0x000fce0003f05300 */
[----:B------:R-:W-:Y:S06]  /*0220*/  @!P1 BRA `(.L_x_2) ;  /* 0x0000000400049947 */ /* 0x000fec0003800000 */
[----:B------:R-:W-:Y:S01]  /*0230*/  IADD3 R12, P1, PT, R4, 0x40, RZ ;  /* 0x00000040040c7810 */ /* 0x000fe20007f3e0ff */
[----:B------:R-:W-:Y:S01]  /*0240*/  BSSY.RECONVERGENT B0, `(.L_x_2) ;  /* 0x000003f000007945 */ /* 0x000fe20003800200 */
[----:B------:R-:W-:Y:S02]  /*0250*/  LOP3.LUT R14, R8, 0xfffffff0, RZ, 0xc0, !PT ;  /* 0xfffffff0080e7812 */ /* 0x000fe400078ec0ff */
[----:B------:R-:W-:Y:S01]  /*0260*/  LOP3.LUT R15, R9, 0x7fffffff, RZ, 0xc0, !PT ;  /* 0x7fffffff090f7812 */ /* 0x000fe200078ec0ff */
[----:B------:R-:W-:Y:S02]  /*0270*/  IMAD.X R13, RZ, RZ, R5, P1 ;  /* 0x000000ffff0d7224 */ /* 0x000fe400008e0605 */
[----:B------:R-:W-:Y:S02]  /*0280*/  IMAD.MOV.U32 R0, RZ, RZ, R14 ;  /* 0x000000ffff007224 */ /* 0x000fe400078e000e */
[----:B------:R-:W-:-:S07]  /*0290*/  IMAD.MOV.U32 R3, RZ, RZ, R15 ;  /* 0x000000ffff037224 */ /* 0x000fce00078e000f */
.L_x_3:
[----:B------:R-:W-:Y:S01]  /*02a0*/  IADD3 R0, P1, PT, R0, -0x10, RZ ;  /* 0xfffffff000007810 */ /* 0x000fe20007f3e0ff */
[----:B0-----:R-:W-:Y:S01]  /*02b0*/  IMAD.MOV.U32 R10, RZ, RZ, R12 ;  /* 0x000000ffff0a7224 */ /* 0x001fe200078e000c */
[----:B------:R-:W-:Y:S01]  /*02c0*/  R2UR UR4, R6 ;  /* 0x00000000060472ca */ /* 0x000fe200000e0000 */
[----:B------:R-:W-:Y:S01]  /*02d0*/  IMAD.MOV.U32 R11, RZ, RZ, R13 ;  /* 0x000000ffff0b7224 */ /* 0x000fe200078e000d */
[----:B------:R-:W-:Y:S02]  /*02e0*/  IADD3.X R3, PT, PT, R3, -0x1, RZ, P1, !PT ;  /* 0xffffffff03037810 */ /* 0x000fe40000ffe4ff */
[----:B------:R-:W-:Y:S02]  /*02f0*/  ISETP.NE.U32.AND P1, PT, R0, RZ, PT ;  /* 0x000000ff0000720c */ /* 0x000fe40003f25070 */
[----:B------:R-:W-:Y:S02]  /*0300*/  R2UR UR5, R7 ;  /* 0x00000000070572ca */ /* 0x000fe400000e0000 */
[----:B------:R-:W-:-:S02]  /*0310*/  R2UR UR6, R6 ;  /* 0x00000000060672ca */ /* 0x000fc400000e0000 */
[C---:B------:R-:W-:Y:S02]  /*0320*/  R2UR UR7, R7.reuse ;  /* 0x00000000070772ca */ /* 0x040fe400000e0000 */
[C---:B------:R-:W-:Y:S02]  /*0330*/  R2UR UR8, R6.reuse ;  /* 0x00000000060872ca */ /* 0x040fe400000e0000 */
[C---:B------:R-:W-:Y:S02]  /*0340*/  R2UR UR9, R7.reuse ;  /* 0x00000000070972ca */ /* 0x040fe400000e0000 */
[C---:B------:R-:W-:Y:S02]  /*0350*/  R2UR UR10, R6.reuse ;  /* 0x00000000060a72ca */ /* 0x040fe400000e0000 */
[----:B------:R-:W-:Y:S01]  /*0360*/  R2UR UR11, R7 ;  /* 0x00000000070b72ca */ /* 0x000fe200000e0000 */
[----:B------:R0:W-:Y:S01]  /*0370*/  ST.E.64 desc[UR4][R10.64+-0x40], RZ ;  /* 0xffffc0ff0a007985 */ /* 0x0001e2000c101b04 */
[----:B------:R-:W-:-:S02]  /*0380*/  R2UR UR12, R6 ;  /* 0x00000000060c72ca */ /* 0x000fc400000e0000 */
[C---:B------:R-:W-:Y:S01]  /*0390*/  R2UR UR13, R7.reuse ;  /* 0x00000000070d72ca */ /* 0x040fe200000e0000 */
[----:B------:R0:W-:Y:S01]  /*03a0*/  ST.E.64 desc[UR6][R10.64+-0x38], RZ ;  /* 0xffffc8ff0a007985 */ /* 0x0001e2000c101b06 */
[C---:B------:R-:W-:Y:S02]  /*03b0*/  R2UR UR14, R6.reuse ;  /* 0x00000000060e72ca */ /* 0x040fe400000e0000 */
[C---:B------:R-:W-:Y:S01]  /*03c0*/  R2UR UR15, R7.reuse ;  /* 0x00000000070f72ca */ /* 0x040fe200000e0000 */
[----:B------:R0:W-:Y:S01]  /*03d0*/  ST.E.64 desc[UR8][R10.64+-0x30], RZ ;  /* 0xffffd0ff0a007985 */ /* 0x0001e2000c101b08 */
        /* <DEDUP_REMOVED lines=27> */
[----:B------:R-:W-:Y:S02]  /*0590*/  R2UR UR34, R6 ;  /* 0x00000000062272ca */ /* 0x000fe400000e0000 */
[----:B------:R-:W-:Y:S01]  /*05a0*/  R2UR UR35, R7 ;  /* 0x00000000072372ca */ /* 0x000fe200000e0000 */
[----:B------:R0:W-:Y:S01]  /*05b0*/  ST.E.64 desc[UR28][R10.64+0x20], RZ ;  /* 0x000020ff0a007985 */ /* 0x0001e2000c101b1c */
[----:B------:R-:W-:-:S02]  /*05c0*/  ISETP.NE.AND.EX P1, PT, R3, RZ, PT, P1 ;  /* 0x000000ff0300720c */ /* 0x000fc40003f25310 */
[----:B------:R-:W-:Y:S01]  /*05d0*/  IADD3 R12, P2, PT, R10, 0x80, RZ ;  /* 0x000000800a0c7810 */ /* 0x000fe20007f5e0ff */
[----:B------:R0:W-:Y:S04]  /*05e0*/  ST.E.64 desc[UR30][R10.64+0x28], RZ ;  /* 0x000028ff0a007985 */ /* 0x0001e8000c101b1e */
[----:B------:R0:W-:Y:S01]  /*05f0*/  ST.E.64 desc[UR32][R10.64+0x30], RZ ;  /* 0x000030ff0a007985 */ /* 0x0001e2000c101b20 */
[----:B------:R-:W-:-:S03]  /*0600*/  IMAD.X R13, RZ, RZ, R11, P2 ;  /* 0x000000ffff0d7224 */ /* 0x000fc600010e060b */
[----:B------:R0:W-:Y:S02]  /*0610*/  ST.E.64 desc[UR34][R10.64+0x38], RZ ;  /* 0x000038ff0a007985 */ /* 0x0001e4000c101b22 */
[----:B------:R-:W-:Y:S05]  /*0620*/  @P1 BRA `(.L_x_3) ;  /* 0xfffffffc001c1947 */ /* 0x000fea000383ffff */
[----:B------:R-:W-:Y:S05]  /*0630*/  BSYNC.RECONVERGENT B0 ;  /* 0x0000000000007941 */ /* 0x000fea0003800200 */
.L_x_2:
[----:B------:R-:W-:Y:S04]  /*0640*/  BSSY.RECONVERGENT B0, `(.L_x_1) ;  /* 0x000004b000007945 */ /* 0x000fe80003800200 */
[----:B------:R-:W-:Y:S05]  /*0650*/  @!P0 BRA `(.L_x_4) ;  /* 0x0000000400248947 */ /* 0x000fea0003800000 */
[----:B------:R-:W-:Y:S02]  /*0660*/  ISETP.GE.U32.AND P0, PT, R18, 0x8, PT ;  /* 0x000000081200780c */ /* 0x000fe40003f06070 */
[----:B------:R-:W-:Y:S02]  /*0670*/  LOP3.LUT R0, R8, 0x7, RZ, 0xc0, !PT ;  /* 0x0000000708007812 */ /* 0x000fe400078ec0ff */
[----:B------:R-:W-:Y:S02]  /*0680*/  ISETP.GE.U32.AND.EX P0, PT, RZ, RZ, PT, P0 ;  /* 0x000000ffff00720c */ /* 0x000fe40003f06100 */
[----:B------:R-:W-:-:S04]  /*0690*/  ISETP.NE.U32.AND P1, PT, R0, RZ, PT ;  /* 0x000000ff0000720c */ /* 0x000fc80003f25070 */
[----:B------:R-:W-:-:S07]  /*06a0*/  ISETP.NE.AND.EX P1, PT, RZ, RZ, PT, P1 ;  /* 0x000000ffff00720c */ /* 0x000fce0003f25310 */
[----:B------:R-:W-:Y:S06]  /*06b0*/  @!P0 BRA `(.L_x_5) ;  /* 0x0000000000708947 */ /* 0x000fec0003800000 */
[C---:B------:R-:W-:Y:S02]  /*06c0*/  R2UR UR4, R6.reuse ;  /* 0x00000000060472ca */ /* 0x040fe400000e0000 */
[C---:B------:R-:W-:Y:S02]  /*06d0*/  R2UR UR5, R7.reuse ;  /* 0x00000000070572ca */ /* 0x040fe400000e0000 */
[C---:B------:R-:W-:Y:S02]  /*06e0*/  R2UR UR6, R6.reuse ;  /* 0x00000000060672ca */ /* 0x040fe400000e0000 */
[C---:B------:R-:W-:Y:S02]  /*06f0*/  R2UR UR7, R7.reuse ;  /* 0x00000000070772ca */ /* 0x040fe400000e0000 */
[----:B------:R-:W-:Y:S02]  /*0700*/  R2UR UR8, R6 ;  /* 0x00000000060872ca */ /* 0x000fe400000e0000 */
[----:B------:R-:W-:-:S02]  /*0710*/  R2UR UR9, R7 ;  /* 0x00000000070972ca */ /* 0x000fc400000e0000 */
        /* <DEDUP_REMOVED lines=8> */
[----:B------:R-:W-:Y:S02]  /*07a0*/  R2UR UR18, R6 ;  /* 0x00000000061272ca */ /* 0x000fe400000e0000 */
[----:B------:R-:W-:Y:S02]  /*07b0*/  R2UR UR19, R7 ;  /* 0x00000000071372ca */ /* 0x000fe400000e0000 */
[----:B0-----:R-:W-:-:S04]  /*07c0*/  LEA R10, P0, R14, R4, 0x3 ;  /* 0x000000040e0a7211 */ /* 0x001fc800078018ff */
[C---:B------:R-:W-:Y:S02]  /*07d0*/  LEA.HI.X R11, R14.reuse, R5, R15, 0x3, P0 ;  /* 0x000000050e0b7211 */ /* 0x040fe400000f1c0f */
[----:B------:R-:W-:-:S03]  /*07e0*/  IADD3 R14, P0, PT, R14, 0x8, RZ ;  /* 0x000000080e0e7810 */ /* 0x000fc60007f1e0ff */
[----:B------:R1:W-:Y:S02]  /*07f0*/  ST.E.64 desc[UR4][R10.64], RZ ;  /* 0x000000ff0a007985 */ /* 0x0003e4000c101b04 */
[----:B------:R-:W-:Y:S02]  /*0800*/  IMAD.X R15, RZ, RZ, R15, P0 ;  /* 0x000000ffff0f7224 */ /* 0x000fe400000e060f */
[----:B------:R1:W-:Y:S04]  /*0810*/  ST.E.64 desc[UR6][R10.64+0x8], RZ ;  /* 0x000008ff0a007985 */ /* 0x0003e8000c101b06 */
[----:B------:R1:W-:Y:S04]  /*0820*/  ST.E.64 desc[UR8][R10.64+0x10], RZ ;  /* 0x000010ff0a007985 */ /* 0x0003e8000c101b08 */
[----:B------:R1:W-:Y:S04]  /*0830*/  ST.E.64 desc[UR10][R10.64+0x18], RZ ;  /* 0x000018ff0a007985 */ /* 0x0003e8000c101b0a */
[----:B------:R1:W-:Y:S04]  /*0840*/  ST.E.64 desc[UR12][R10.64+0x20], RZ ;  /* 0x000020ff0a007985 */ /* 0x0003e8000c101b0c */
[----:B------:R1:W-:Y:S04]  /*0850*/  ST.E.64 desc[UR14][R10.64+0x28], RZ ;  /* 0x000028ff0a007985 */ /* 0x0003e8000c101b0e */
[----:B------:R1:W-:Y:S04]  /*0860*/  ST.E.64 desc[UR16][R10.64+0x30], RZ ;  /* 0x000030ff0a007985 */ /* 0x0003e8000c101b10 */
[----:B------:R1:W-:Y:S02]  /*0870*/  ST.E.64 desc[UR18][R10.64+0x38], RZ ;  /* 0x000038ff0a007985 */ /* 0x0003e4000c101b12 */
.L_x_5:
[----:B------:R-:W-:Y:S05]  /*0880*/  @!P1 BRA `(.L_x_4) ;  /* 0x0000000000989947 */ /* 0x000fea0003800000 */
[----:B------:R-:W-:Y:S01]  /*0890*/  ISETP.GE.U32.AND P0, PT, R0, 0x4, PT ;  /* 0x000000040000780c */ /* 0x000fe20003f06070 */
[----:B01----:R-:W-:Y:S01]  /*08a0*/  IMAD.MOV.U32 R11, RZ, RZ, RZ ;  /* 0x000000ffff0b7224 */ /* 0x003fe200078e00ff */
[----:B------:R-:W-:Y:S02]  /*08b0*/  LOP3.LUT R10, R8, 0x3, RZ, 0xc0, !PT ;  /* 0x00000003080a7812 */ /* 0x000fe400078ec0ff */
[----:B------:R-:W-:Y:S02]  /*08c0*/  ISETP.GE.U32.AND.EX P0, PT, RZ, RZ, PT, P0 ;  /* 0x000000ffff00720c */ /* 0x000fe40003f06100 */
[----:B------:R-:W-:-:S04]  /*08d0*/  ISETP.NE.U32.AND P1, PT, R10, RZ, PT ;  /* 0x000000ff0a00720c */ /* 0x000fc80003f25070 */
[----:B------:R-:W-:-:S07]  /*08e0*/  ISETP.NE.AND.EX P1, PT, R11, RZ, PT, P1 ;  /* 0x000000ff0b00720c */ /* 0x000fce0003f25310 */
[----:B------:R-:W-:Y:S06]  /*08f0*/  @!P0 BRA `(.L_x_6) ;  /* 0x0000000000408947 */ /* 0x000fec0003800000 */
[C---:B------:R-:W-:Y:S02]  /*0900*/  R2UR UR4, R6.reuse ;  /* 0x00000000060472ca */ /* 0x040fe400000e0000 */
[C---:B------:R-:W-:Y:S02]  /*0910*/  R2UR UR5, R7.reuse ;  /* 0x00000000070572ca */ /* 0x040fe400000e0000 */
[C---:B------:R-:W-:Y:S02]  /*0920*/  R2UR UR6, R6.reuse ;  /* 0x00000000060672ca */ /* 0x040fe400000e0000 */
[C---:B------:R-:W-:Y:S02]  /*0930*/  R2UR UR7, R7.reuse ;  /* 0x00000000070772ca */ /* 0x040fe400000e0000 */
[----:B------:R-:W-:Y:S02]  /*0940*/  R2UR UR8, R6 ;  /* 0x00000000060872ca */ /* 0x000fe400000e0000 */
[----:B------:R-:W-:-:S02]  /*0950*/  R2UR UR9, R7 ;  /* 0x00000000070972ca */ /* 0x000fc400000e0000 */
[----:B------:R-:W-:Y:S02]  /*0960*/  R2UR UR10, R6 ;  /* 0x00000000060a72ca */ /* 0x000fe400000e0000 */
[----:B------:R-:W-:Y:S02]  /*0970*/  R2UR UR11, R7 ;  /* 0x00000000070b72ca */ /* 0x000fe400000e0000 */
[----:B------:R-:W-:-:S04]  /*0980*/  LEA R8, P0, R14, R4, 0x3 ;  /* 0x000000040e087211 */ /* 0x000fc800078018ff */
[C---:B------:R-:W-:Y:S02]  /*0990*/  LEA.HI.X R9, R14.reuse, R5, R15, 0x3, P0 ;  /* 0x000000050e097211 */ /* 0x040fe400000f1c0f */
[----:B------:R-:W-:-:S03]  /*09a0*/  IADD3 R14, P0, PT, R14, 0x4, RZ ;  /* 0x000000040e0e7810 */ /* 0x000fc60007f1e0ff */
[----:B------:R0:W-:Y:S02]  /*09b0*/  ST.E.64 desc[UR4][R8.64], RZ ;  /* 0x000000ff08007985 */ /* 0x0001e4000c101b04 */
[----:B------:R-:W-:Y:S02]  /*09c0*/  IMAD.X R15, RZ, RZ, R15, P0 ;  /* 0x000000ffff0f7224 */ /* 0x000fe400000e060f */
[----:B------:R0:W-:Y:S04]  /*09d0*/  ST.E.64 desc[UR6][R8.64+0x8], RZ ;  /* 0x000008ff08007985 */ /* 0x0001e8000c101b06 */
[----:B------:R0:W-:Y:S04]  /*09e0*/  ST.E.64 desc[UR8][R8.64+0x10], RZ ;  /* 0x000010ff08007985 */ /* 0x0001e8000c101b08 */
[----:B------:R0:W-:Y:S02]  /*09f0*/  ST.E.64 desc[UR10][R8.64+0x18], RZ ;  /* 0x000018ff08007985 */ /* 0x0001e4000c101b0a */
.L_x_6:
[----:B------:R-:W-:Y:S05]  /*0a00*/  @!P1 BRA `(.L_x_4) ;  /* 0x0000000000389947 */ /* 0x000fea0003800000 */
[----:B------:R-:W-:-:S04]  /*0a10*/  LEA R0, P0, R14, R4, 0x3 ;  /* 0x000000040e007211 */ /* 0x000fc800078018ff */
[----:B------:R-:W-:-:S09]  /*0a20*/  LEA.HI.X R3, R14, R5, R15, 0x3, P0 ;  /* 0x000000050e037211 */ /* 0x000fd200000f1c0f */
.L_x_7:
[----:B------:R-:W-:Y:S01]  /*0a30*/  IADD3 R10, P0, PT, R10, -0x1, RZ ;  /* 0xffffffff0a0a7810 */ /* 0x000fe20007f1e0ff */
[----:B0-2---:R-:W-:Y:S01]  /*0a40*/  IMAD.MOV.U32 R8, RZ, RZ, R0 ;  /* 0x000000ffff087224 */ /* 0x005fe200078e0000 */
[----:B------:R-:W-:Y:S01]  /*0a50*/  R2UR UR4, R6 ;  /* 0x00000000060472ca */ /* 0x000fe200000e0000 */
[----:B------:R-:W-:Y:S01]  /*0a60*/  IMAD.MOV.U32 R9, RZ, RZ, R3 ;  /* 0x000000ffff097224 */ /* 0x000fe200078e0003 */
[----:B------:R-:W-:Y:S02]  /*0a70*/  IADD3.X R11, PT, PT, R11, -0x1, RZ, P0, !PT ;  /* 0xffffffff0b0b7810 */ /* 0x000fe400007fe4ff */
[----:B------:R-:W-:Y:S02]  /*0a80*/  ISETP.NE.U32.AND P0, PT, R10, RZ, PT ;  /* 0x000000ff0a00720c */ /* 0x000fe40003f05070 */
[----:B------:R-:W-:Y:S02]  /*0a90*/  R2UR UR5, R7 ;  /* 0x00000000070572ca */ /* 0x000fe400000e0000 */
[----:B------:R-:W-:-:S02]  /*0aa0*/  ISETP.NE.AND.EX P0, PT, R11, RZ, PT, P0 ;  /* 0x000000ff0b00720c */ /* 0x000fc40003f05300 */
[----:B------:R-:W-:-:S05]  /*0ab0*/  IADD3 R0, P1, PT, R0, 0x8, RZ ;  /* 0x0000000800007810 */ /* 0x000fca0007f3e0ff */
[----:B------:R-:W-:-:S04]  /*0ac0*/  IMAD.X R3, RZ, RZ, R3, P1 ;  /* 0x000000ffff037224 */ /* 0x000fc800008e0603 */
[----:B------:R2:W-:Y:S02]  /*0ad0*/  ST.E.64 desc[UR4][R8.64], RZ ;  /* 0x000000ff08007985 */ /* 0x0005e4000c101b04 */
[----:B------:R-:W-:Y:S05]  /*0ae0*/  @P0 BRA `(.L_x_7) ;  /* 0xfffffffc00d00947 */ /* 0x000fea000383ffff */
.L_x_4:
[----:B------:R-:W-:Y:S05]  /*0af0*/  BSYNC.RECONVERGENT B0 ;  /* 0x0000000000007941 */ /* 0x000fea0003800200 */
.L_x_1:
[----:B------:R-:W-:Y:S01]  /*0b00*/  ISETP.NE.AND P0, PT, R16, RZ, PT ;  /* 0x000000ff1000720c */ /* 0x000fe20003f05270 */
[----:B------:R-:W-:-:S12]  /*0b10*/  BSSY.RECONVERGENT B0, `(.L_x_8) ;  /* 0x0000036000007945 */ /* 0x000fd80003800200 */
[----:B------:R-:W-:Y:S05]  /*0b20*/  @!P0 BRA `(.L_x_9) ;  /* 0x0000000000d08947 */ /* 0x000fea0003800000 */
[----:B------:R-:W-:Y:S02]  /*0b30*/  IMAD.MOV.U32 R0, RZ, RZ, RZ ;  /* 0x000000ffff007224 */ /* 0x000fe400078e00ff */
[----:B------:R-:W-:-:S07]  /*0b40*/  IMAD.MOV.U32 R3, RZ, RZ, RZ ;  /* 0x000000ffff037224 */ /* 0x000fce00078e00ff */
.L_x_13:
[----:B------:R-:W-:Y:S01]  /*0b50*/  SHF.R.S32.HI R13, RZ, 0x1f, R16 ;  /* 0x0000001fff0d7819 */ /* 0x000fe20000011410 */
[----:B------:R-:W-:Y:S03]  /*0b60*/  BSSY.RECONVERGENT B1, `(.L_x_10) ;  /* 0x0000025000017945 */ /* 0x000fe60003800200 */
[----:B0-23--:R-:W-:-:S04]  /*0b70*/  LOP3.LUT R8, R13, UR38, RZ, 0xfc, !PT ;  /* 0x000000260d087c12 */ /* 0x00dfc8000f8efcff */
[----:B------:R-:W-:-:S13]  /*0b80*/  ISETP.NE.U32.AND P0, PT, R8, RZ, PT ;  /* 0x000000ff0800720c */ /* 0x000fda0003f05070 */
[----:B------:R-:W-:Y:S05]  /*0b90*/  @P0 BRA `(.L_x_11) ;  /* 0x00000000005c0947 */ /* 0x000fea0003800000 */
[----:B-1----:R-:W0:Y:S01]  /*0ba0*/  I2F.U32.RP R10, UR39 ;  /* 0x00000027000a7d06 */ /* 0x002e220008209000 */
[----:B------:R-:W-:Y:S01]  /*0bb0*/  ISETP.NE.U32.AND P2, PT, RZ, UR39, PT ;  /* 0x00000027ff007c0c */ /* 0x000fe2000bf45070 */
[----:B------:R-:W-:-:S06]  /*0bc0*/  IMAD.MOV.U32 R13, RZ, RZ, RZ ;  /* 0x000000ffff0d7224 */ /* 0x000fcc00078e00ff */
[----:B0-----:R-:W0:Y:S02]  /*0bd0*/  MUFU.RCP R10, R10 ;  /* 0x0000000a000a7308 */ /* 0x001e240000001000 */
[----:B0-----:R-:W-:-:S06]  /*0be0*/  VIADD R8, R10, 0xffffffe ;  /* 0x0ffffffe0a087836 */ /* 0x001fcc0000000000 */
[----:B------:R0:W1:Y:S02]  /*0bf0*/  F2I.FTZ.U32.TRUNC.NTZ R9, R8 ;  /* 0x0000000800097305 */ /* 0x000064000021f000 */
[----:B0-----:R-:W-:Y:S02]  /*0c00*/  IMAD.MOV.U32 R8, RZ, RZ, RZ ;  /* 0x000000ffff087224 */ /* 0x001fe400078e00ff */
[----:B-1----:R-:W-:-:S04]  /*0c10*/  IMAD.MOV R11, RZ, RZ, -R9 ;  /* 0x000000ffff0b7224 */ /* 0x002fc800078e0a09 */
[----:B------:R-:W-:-:S04]  /*0c20*/  IMAD R11, R11, UR39, RZ ;  /* 0x000000270b0b7c24 */ /* 0x000fc8000f8e02ff */
[----:B------:R-:W-:-:S06]  /*0c30*/  IMAD.HI.U32 R9, R9, R11, R8 ;  /* 0x0000000b09097227 */ /* 0x000fcc00078e0008 */
[----:B------:R-:W-:-:S04]  /*0c40*/  IMAD.HI.U32 R9, R9, R16, RZ ;  /* 0x0000001009097227 */ /* 0x000fc800078e00ff */
[----:B------:R-:W-:-:S04]  /*0c50*/  IMAD.MOV R11, RZ, RZ, -R9 ;  /* 0x000000ffff0b7224 */ /* 0x000fc800078e0a09 */
[----:B------:R-:W-:-:S05]  /*0c60*/  IMAD R11, R11, UR39, R16 ;  /* 0x000000270b0b7c24 */ /* 0x000fca000f8e0210 */
[----:B------:R-:W-:-:S13]  /*0c70*/  ISETP.GE.U32.AND P0, PT, R11, UR39, PT ;  /* 0x000000270b007c0c */ /* 0x000fda000bf06070 */
[----:B------:R-:W-:Y:S02]  /*0c80*/  @P0 VIADD R11, R11, -UR39 ;  /* 0x800000270b0b0c36 */ /* 0x000fe40008000000 */
[----:B------:R-:W-:-:S03]  /*0c90*/  @P0 VIADD R9, R9, 0x1 ;  /* 0x0000000109090836 */ /* 0x000fc60000000000 */
[----:B------:R-:W-:-:S13]  /*0ca0*/  ISETP.GE.U32.AND P1, PT, R11, UR39, PT ;  /* 0x000000270b007c0c */ /* 0x000fda000bf26070 */
[----:B------:R-:W-:Y:S01]  /*0cb0*/  @P1 VIADD R9, R9, 0x1 ;  /* 0x0000000109091836 */ /* 0x000fe20000000000 */
[----:B------:R-:W-:-:S05]  /*0cc0*/  @!P2 LOP3.LUT R9, RZ, UR39, RZ, 0x33, !PT ;  /* 0x00000027ff09ac12 */ /* 0x000fca000f8e33ff */
[--C-:B------:R-:W-:Y:S02]  /*0cd0*/  IMAD.MOV R11, RZ, RZ, -R9.reuse ;  /* 0x000000ffff0b7224 */ /* 0x100fe400078e0a09 */
[----:B------:R-:W-:Y:S02]  /*0ce0*/  IMAD.MOV.U32 R12, RZ, RZ, R9 ;  /* 0x000000ffff0c7224 */ /* 0x000fe400078e0009 */
[----:B------:R-:W-:Y:S01]  /*0cf0*/  IMAD R8, R11, UR39, R16 ;  /* 0x000000270b087c24 */ /* 0x000fe2000f8e0210 */
[----:B------:R-:W-:Y:S06]  /*0d00*/  BRA `(.L_x_12) ;  /* 0x0000000000287947 */ /* 0x000fec0003800000 */
.L_x_11:
[----:B------:R-:W-:-:S07]  /*0d10*/  MOV R12, 0xd30 ;  /* 0x00000d30000c7802 */ /* 0x000fce0000000f00 */
[----:B-1----:R-:W-:Y:S05]  /*0d20*/  CALL.REL.NOINC `($__internal_0_$__cuda_sm20_div_s64) ;  /* 0x00000010003c7944 */ /* 0x002fea0003c00000 */
[----:B------:R-:W-:Y:S01]  /*0d30*/  IADD3 R14, P0, PT, RZ, -R10, RZ ;  /* 0x8000000aff0e7210 */ /* 0x000fe20007f1e0ff */
[----:B------:R-:W-:-:S04]  /*0d40*/  IMAD.MOV.U32 R12, RZ, RZ, R16 ;  /* 0x000000ffff0c7224 */ /* 0x000fc800078e0010 */
[----:B------:R-:W-:Y:S02]  /*0d50*/  IMAD.X R11, RZ, RZ, ~R11, P0 ;  /* 0x000000ffff0b7224 */ /* 0x000fe400000e0e0b */
[----:B------:R-:W-:-:S04]  /*0d60*/  IMAD.WIDE.U32 R8, R14, UR36, R12 ;  /* 0x000000240e087c25 */ /* 0x000fc8000f8e000c */
[----:B------:R-:W-:Y:S02]  /*0d70*/  IMAD R11, R11, UR36, RZ ;  /* 0x000000240b0b7c24 */ /* 0x000fe4000f8e02ff */
[----:B------:R-:W-:Y:S02]  /*0d80*/  IMAD.MOV.U32 R12, RZ, RZ, R10 ;  /* 0x000000ffff0c7224 */ /* 0x000fe400078e000a */
[----:B------:R-:W-:-:S04]  /*0d90*/  IMAD R11, R14, UR37, R11 ;  /* 0x000000250e0b7c24 */ /* 0x000fc8000f8e020b */
[----:B------:R-:W-:-:S07]  /*0da0*/  IMAD.IADD R13, R9, 0x1, R11 ;  /* 0x00000001090d7824 */ /* 0x000fce00078e020b */
.L_x_12:
[----:B------:R-:W-:Y:S05]  /*0db0*/  BSYNC.RECONVERGENT B1 ;  /* 0x0000000000017941 */ /* 0x000fea0003800200 */
.L_x_10:
[----:B------:R-:W-:Y:S01]  /*0dc0*/  LEA R10, P0, R0, R4, 0x3 ;  /* 0x00000004000a7211 */ /* 0x000fe200078018ff */
[----:B------:R-:W-:Y:S01]  /*0dd0*/  IMAD.MOV.U32 R9, RZ, RZ, R13 ;  /* 0x000000ffff097224 */ /* 0x000fe200078e000d */
[----:B------:R-:W-:Y:S01]  /*0de0*/  R2UR UR4, R6 ;  /* 0x00000000060472ca */ /* 0x000fe200000e0000 */
[----:B------:R-:W-:Y:S01]  /*0df0*/  IMAD.MOV.U32 R16, RZ, RZ, R12 ;  /* 0x000000ffff107224 */ /* 0x000fe200078e000c */
[----:B------:R-:W-:Y:S02]  /*0e00*/  R2UR UR5, R7 ;  /* 0x00000000070572ca */ /* 0x000fe400000e0000 */
[----:B------:R-:W-:Y:S02]  /*0e10*/  LEA.HI.X R11, R0, R5, R3, 0x3, P0 ;  /* 0x00000005000b7211 */ /* 0x000fe400000f1c03 */
[----:B------:R-:W-:Y:S02]  /*0e20*/  ISETP.NE.AND P0, PT, R12, RZ, PT ;  /* 0x000000ff0c00720c */ /* 0x000fe40003f05270 */
[----:B------:R-:W-:-:S05]  /*0e30*/  IADD3 R0, P1, PT, R0, 0x1, RZ ;  /* 0x0000000100007810 */ /* 0x000fca0007f3e0ff */
[----:B------:R-:W-:Y:S02]  /*0e40*/  IMAD.X R3, RZ, RZ, R3, P1 ;  /* 0x000000ffff037224 */ /* 0x000fe400008e0603 */
[----:B------:R3:W-:Y:S04]  /*0e50*/  ST.E.64 desc[UR4][R10.64], R8 ;  /* 0x000000080a007985 */ /* 0x0007e8000c101b04 */
[----:B------:R-:W-:Y:S05]  /*0e60*/  @P0 BRA `(.L_x_13) ;  /* 0xfffffffc00380947 */ /* 0x000fea000383ffff */
.L_x_9:
[----:B------:R-:W-:Y:S05]  /*0e70*/  BSYNC.RECONVERGENT B0 ;  /* 0x0000000000007941 */ /* 0x000fea0003800200 */
.L_x_8:
[----:B0-23--:R-:W0:Y:S01]  /*0e80*/  LDC.64 R8, c[0x0][0x388] ;  /* 0x0000e200ff087b82 */ /* 0x00de220000000a00 */
[----:B------:R-:W-:Y:S02]  /*0e90*/  CS2R R20, SRZ ;  /* 0x0000000000147805 */ /* 0x000fe4000001ff00 */
[----:B0-----:R-:W-:-:S04]  /*0ea0*/  ISETP.GE.U32.AND P0, PT, R8, 0x1, PT ;  /* 0x000000010800780c */ /* 0x001fc80003f06070 */
[----:B------:R-:W-:-:S13]  /*0eb0*/  ISETP.GE.AND.EX P0, PT, R9, RZ, PT, P0 ;  /* 0x000000ff0900720c */ /* 0x000fda0003f06300 */
[----:B------:R-:W-:Y:S05]  /*0ec0*/  @!P0 BRA `(.L_x_14) ;  /* 0x0000000c008c8947 */ /* 0x000fea0003800000 */
[C---:B------:R-:W-:Y:S01]  /*0ed0*/  ISETP.GE.U32.AND P0, PT, R8.reuse, 0x10, PT ;  /* 0x000000100800780c */ /* 0x040fe20003f06070 */
[----:B------:R-:W-:Y:S01]  /*0ee0*/  IMAD.MOV.U32 R3, RZ, RZ, RZ ;  /* 0x000000ffff037224 */ /* 0x000fe200078e00ff */
[----:B------:R-:W-:Y:S01]  /*0ef0*/  LOP3.LUT R0, R8, 0xf, RZ, 0xc0, !PT ;  /* 0x0000000f08007812 */ /* 0x000fe200078ec0ff */
[----:B------:R-:W-:Y:S01]  /*0f00*/  IMAD.MOV.U32 R16, RZ, RZ, RZ ;  /* 0x000000ffff107224 */ /* 0x000fe200078e00ff */
[----:B------:R-:W-:Y:S02]  /*0f10*/  ISETP.GE.U32.AND.EX P1, PT, R9, RZ, PT, P0 ;  /* 0x000000ff0900720c */ /* 0x000fe40003f26100 */
[----:B------:R-:W-:Y:S02]  /*0f20*/  CS2R R20, SRZ ;  /* 0x0000000000147805 */ /* 0x000fe4000001ff00 */
[----:B------:R-:W-:-:S04]  /*0f30*/  ISETP.NE.U32.AND P2, PT, R0, RZ, PT ;  /* 0x000000ff0000720c */ /* 0x000fc80003f45070 */
[----:B------:R-:W-:-:S05]  /*0f40*/  ISETP.NE.AND.EX P0, PT, RZ, RZ, PT, P2 ;  /* 0x000000ffff00720c */ /* 0x000fca0003f05320 */
[----:B------:R-:W-:Y:S08]  /*0f50*/  @!P1 BRA `(.L_x_15) ;  /* 0x00000004009c9947 */ /* 0x000ff00003800000 */
[----:B-1----:R-:W-:Y:S01]  /*0f60*/  IADD3 R10, P1, PT, R4, 0x40, RZ ;  /* 0x00000040040a7810 */ /* 0x002fe20007f3e0ff */
[----:B------:R-:W-:Y:S01]  /*0f70*/  BSSY.RECONVERGENT B0, `(.L_x_15) ;  /* 0x0000065000007945 */ /* 0x000fe20003800200 */
[----:B------:R-:W-:Y:S02]  /*0f80*/  LOP3.LUT R3, R8, 0xfffffff0, RZ, 0xc0, !PT ;  /* 0xfffffff008037812 */ /* 0x000fe400078ec0ff */
[----:B------:R-:W-:Y:S02]  /*0f90*/  CS2R R20, SRZ ;  /* 0x0000000000147805 */ /* 0x000fe4000001ff00 */
[----:B------:R-:W-:Y:S01]  /*0fa0*/  LOP3.LUT R16, R9, 0x7fffffff, RZ, 0xc0, !PT ;  /* 0x7fffffff09107812 */ /* 0x000fe200078ec0ff */
[----:B------:R-:W-:Y:S02]  /*0fb0*/  IMAD.X R11, RZ, RZ, R5, P1 ;  /* 0x000000ffff0b7224 */ /* 0x000fe400008e0605 */
[----:B------:R-:W-:Y:S02]  /*0fc0*/  IMAD.MOV.U32 R26, RZ, RZ, R3 ;  /* 0x000000ffff1a7224 */ /* 0x000fe400078e0003 */
[----:B------:R-:W-:-:S07]  /*0fd0*/  IMAD.MOV.U32 R9, RZ, RZ, R16 ;  /* 0x000000ffff097224 */ /* 0x000fce00078e0010 */
.L_x_16:
[----:B------:R-:W-:Y:S02]  /*0fe0*/  R2UR UR4, R6 ;  /* 0x00000000060472ca */ /* 0x000fe400000e0000 */
[----:B------:R-:W-:-:S13]  /*0ff0*/  R2UR UR5, R7 ;  /* 0x00000000070572ca */ /* 0x000fda00000e0000 */
[----:B------:R-:W2:Y:S04]  /*1000*/  LD.E.64 R22, desc[UR4][R10.64+-0x40] ;  /* 0xffffc0040a167980 */ /* 0x000ea8000c101b00 */
[----:B------:R-:W3:Y:S04]  /*1010*/  LD.E.64 R18, desc[UR4][R10.64+-0x38] ;  /* 0xffffc8040a127980 */ /* 0x000ee8000c101b00 */
[----:B------:R-:W4:Y:S04]  /*1020*/  LD.E.64 R12, desc[UR4][R10.64+-0x30] ;  /* 0xffffd0040a0c7980 */ /* 0x000f28000c101b00 */
[----:B------:R-:W5:Y:S01]  /*1030*/  LD.E.64 R14, desc[UR4][R10.64+-0x28] ;  /* 0xffffd8040a0e7980 */ /* 0x000f62000c101b00 */
[----:B------:R-:W2:Y:S01]  /*1040*/  LDCU.64 UR4, c[0x0][0x390] ;  /* 0x00007200ff0477ac */ /* 0x000ea20008000a00 */
[----:B------:R-:W-:-:S02]  /*1050*/  R2UR UR6, R6 ;  /* 0x00000000060672ca */ /* 0x000fc400000e0000 */
[C---:B------:R-:W-:Y:S02]  /*1060*/  R2UR UR7, R7.reuse ;  /* 0x00000000070772ca */ /* 0x040fe400000e0000 */
[----:B------:R-:W-:Y:S02]  /*1070*/  R2UR UR8, R6 ;  /* 0x00000000060872ca */ /* 0x000fe400000e0000 */
[----:B------:R-:W-:Y:S02]  /*1080*/  R2UR UR9, R7 ;  /* 0x00000000070972ca */ /* 0x000fe400000e0000 */
[----:B--2---:R-:W-:-:S04]  /*1090*/  IADD3 R28, P1, PT, R22, -UR4, RZ ;  /* 0x80000004161c7c10 */ /* 0x004fc8000ff3e0ff */
[----:B------:R-:W-:Y:S02]  /*10a0*/  IADD3.X R29, PT, PT, R23, ~UR5, RZ, P1, !PT ;  /* 0x80000005171d7c10 */ /* 0x000fe40008ffe4ff */
[----:B---3--:R-:W-:Y:S02]  /*10b0*/  IADD3 R22, P1, PT, R18, -UR4, RZ ;  /* 0x8000000412167c10 */ /* 0x008fe4000ff3e0ff */
[----:B------:R-:W0:Y:S02]  /*10c0*/  I2F.F64.S64 R24, R28 ;  /* 0x0000001c00187312 */ /* 0x000e240000301c00 */
[----:B------:R-:W-:Y:S02]  /*10d0*/  IADD3.X R23, PT, PT, R19, ~UR5, RZ, P1, !PT ;  /* 0x8000000513177c10 */ /* 0x000fe40008ffe4ff */
[----:B------:R-:W2:Y:S01]  /*10e0*/  LD.E.64 R18, desc[UR8][R10.64+-0x18] ;  /* 0xffffe8080a127980 */ /* 0x000ea2000c101b00 */
[----:B0-----:R-:W-:-:S03]  /*10f0*/  DFMA R24, R24, R24, R20 ;  /* 0x000000181818722b */ /* 0x001fc60000000014 */
[----:B------:R-:W3:Y:S01]  /*1100*/  LD.E.64 R20, desc[UR6][R10.64+-0x20] ;  /* 0xffffe0060a147980 */ /* 0x000ee2000c101b00 */
[----:B------:R-:W0:Y:S04]  /*1110*/  I2F.F64.S64 R22, R22 ;  /* 0x0000001600167312 */ /* 0x000e280000301c00 */
[----:B0-----:R-:W-:Y:S01]  /*1120*/  DFMA R22, R22, R22, R24 ;  /* 0x000000161616722b */ /* 0x001fe20000000018 */
[----:B----4-:R-:W-:-:S04]  /*1130*/  IADD3 R24, P1, PT, R12, -UR4, RZ ;  /* 0x800000040c187c10 */ /* 0x010fc8000ff3e0ff */
[----:B------:R-:W-:Y:S02]  /*1140*/  IADD3.X R25, PT, PT, R13, ~UR5, RZ, P1, !PT ;  /* 0x800000050d197c10 */ /* 0x000fe40008ffe4ff */
[----:B------:R-:W4:Y:S01]  /*1150*/  LD.E.64 R12, desc[UR6][R10.64+-0x10] ;  /* 0xfffff0060a0c7980 */ /* 0x000f22000c101b00 */
[----:B-----5:R-:W-:-:S04]  /*1160*/  IADD3 R28, P1, PT, R14, -UR4, RZ ;  /* 0x800000040e1c7c10 */ /* 0x020fc8000ff3e0ff */
[----:B------:R-:W-:Y:S02]  /*1170*/  IADD3.X R29, PT, PT, R15, ~UR5, RZ, P1, !PT ;  /* 0x800000050f1d7c10 */ /* 0x000fe40008ffe4ff */
[----:B------:R-:W5:Y:S01]  /*1180*/  LD.E.64 R14, desc[UR6][R10.64+-0x8] ;  /* 0xfffff8060a0e7980 */ /* 0x000f62000c101b00 */
[----:B------:R-:W0:Y:S08]  /*1190*/  I2F.F64.S64 R24, R24 ;  /* 0x0000001800187312 */ /* 0x000e300000301c00 */
[----:B------:R-:W1:Y:S01]  /*11a0*/  I2F.F64.S64 R28, R28 ;  /* 0x0000001c001c7312 */ /* 0x000e620000301c00 */
[----:B0-----:R-:W-:-:S08]  /*11b0*/  DFMA R22, R24, R24, R22 ;  /* 0x000000181816722b */ /* 0x001fd00000000016 */
[----:B-1----:R-:W-:Y:S01]  /*11c0*/  DFMA R22, R28, R28, R22 ;  /* 0x0000001c1c16722b */ /* 0x002fe20000000016 */
[----:B--2---:R-:W-:Y:S02]  /*11d0*/  IADD3 R24, P2, PT, R18, -UR4, RZ ;  /* 0x8000000412187c10 */ /* 0x004fe4000ff5e0ff */
[----:B---3--:R-:W-:-:S04]  /*11e0*/  IADD3 R20, P1, PT, R20, -UR4, RZ ;  /* 0x8000000414147c10 */ /* 0x008fc8000ff3e0ff */
[----:B------:R-:W-:Y:S02]  /*11f0*/  IADD3.X R21, PT, PT, R21, ~UR5, RZ, P1, !PT ;  /* 0x8000000515157c10 */ /* 0x000fe40008ffe4ff */
[----:B------:R-:W-:Y:S02]  /*1200*/  IADD3.X R25, PT, PT, R19, ~UR5, RZ, P2, !PT ;  /* 0x8000000513197c10 */ /* 0x000fe400097fe4ff */
[----:B------:R-:W2:Y:S02]  /*1210*/  LD.E.64 R18, desc[UR6][R10.64] ;  /* 0x000000060a127980 */ /* 0x000ea4000c101b00 */
[----:B------:R-:W0:Y:S08]  /*1220*/  I2F.F64.S64 R20, R20 ;  /* 0x0000001400147312 */ /* 0x000e300000301c00 */
[----:B------:R-:W1:Y:S01]  /*1230*/  I2F.F64.S64 R24, R24 ;  /* 0x0000001800187312 */ /* 0x000e620000301c00 */
[----:B0-----:R-:W-:Y:S01]  /*1240*/  DFMA R28, R20, R20, R22 ;  /* 0x00000014141c722b */ /* 0x001fe20000000016 */
[----:B------:R-:W3:Y:S07]  /*1250*/  LD.E.64 R22, desc[UR6][R10.64+0x8] ;  /* 0x000008060a167980 */ /* 0x000eee000c101b00 */
[----:B-1----:R-:W-:Y:S01]  /*1260*/  DFMA R24, R24, R24, R28 ;  /* 0x000000181818722b */ /* 0x002fe2000000001c */
        /* <DEDUP_REMOVED lines=9> */
[----:B-1----:R-:W-:Y:S02]  /*1300*/  DFMA R20, R20, R20, R24 ;  /* 0x000000141414722b */ /* 0x002fe40000000018 */
[----:B------:R-:W5:Y:S01]  /*1310*/  LD.E.64 R24, desc[UR6][R10.64+0x20] ;  /* 0x000020060a187980 */ /* 0x000f62000c101b00 */
[----:B--2---:R-:W-:-:S04]  /*1320*/  IADD3 R18, P1, PT, R18, -UR4, RZ ;  /* 0x8000000412127c10 */ /* 0x004fc8000ff3e0ff */
[----:B------:R-:W-:-:S06]  /*1330*/  IADD3.X R19, PT, PT, R19, ~UR5, RZ, P1, !PT ;  /* 0x8000000513137c10 */ /* 0x000fcc0008ffe4ff */
[----:B------:R-:W0:Y:S01]  /*1340*/  I2F.F64.S64 R18, R18 ;  /* 0x0000001200127312 */ /* 0x000e220000301c00 */
[----:B---3--:R-:W-:-:S04]  /*1350*/  IADD3 R28, P1, PT, R22, -UR4, RZ ;  /* 0x80000004161c7c10 */ /* 0x008fc8000ff3e0ff */
[----:B------:R-:W-:-:S06]  /*1360*/  IADD3.X R29, PT, PT, R23, ~UR5, RZ, P1, !PT ;  /* 0x80000005171d7c10 */ /* 0x000fcc0008ffe4ff */
[----:B------:R-:W1:Y:S01]  /*1370*/  I2F.F64.S64 R28, R28 ;  /* 0x0000001c001c7312 */ /* 0x000e620000301c00 */
[----:B----4-:R-:W-:Y:S01]  /*1380*/  IADD3 R12, P1, PT, R12, -UR4, RZ ;  /* 0x800000040c0c7c10 */ /* 0x010fe2000ff3e0ff */
[----:B0-----:R-:W-:Y:S01]  /*1390*/  DFMA R22, R18, R18, R20 ;  /* 0x000000121216722b */ /* 0x001fe20000000014 */
[----:B------:R-:W2:Y:S02]  /*13a0*/  LD.E.64 R18, desc[UR8][R10.64+0x30] ;  /* 0x000030080a127980 */ /* 0x000ea4000c101b00 */
[----:B------:R-:W-:-:S04]  /*13b0*/  IADD3.X R13, PT, PT, R13, ~UR5, RZ, P1, !PT ;  /* 0x800000050d0d7c10 */ /* 0x000fc80008ffe4ff */
[----:B------:R0:W3:Y:S01]  /*13c0*/  I2F.F64.S64 R20, R12 ;  /* 0x0000000c00147312 */ /* 0x0000e20000301c00 */
[----:B-1----:R-:W-:Y:S01]  /*13d0*/  DFMA R22, R28, R28, R22 ;  /* 0x0000001c1c16722b */ /* 0x002fe20000000016 */
[----:B0-----:R-:W4:Y:S07]  /*13e0*/  LD.E.64 R12, desc[UR6][R10.64+0x28] ;  /* 0x000028060a0c7980 */ /* 0x001f2e000c101b00 */
[----:B---3--:R-:W-:Y:S01]  /*13f0*/  DFMA R20, R20, R20, R22 ;  /* 0x000000141414722b */ /* 0x008fe20000000016 */
[----:B-----5:R-:W-:-:S04]  /*1400*/  IADD3 R22, P1, PT, R14, -UR4, RZ ;  /* 0x800000040e167c10 */ /* 0x020fc8000ff3e0ff */
[----:B------:R-:W-:Y:S02]  /*1410*/  IADD3.X R23, PT, PT, R15, ~UR5, RZ, P1, !PT ;  /* 0x800000050f177c10 */ /* 0x000fe40008ffe4ff */
[----:B------:R0:W3:Y:S01]  /*1420*/  LD.E.64 R14, desc[UR6][R10.64+0x38] ;  /* 0x000038060a0e7980 */ /* 0x0000e2000c101b00 */
[----:B------:R-:W-:-:S03]  /*1430*/  IADD3 R24, P1, PT, R24, -UR4, RZ ;  /* 0x8000000418187c10 */ /* 0x000fc6000ff3e0ff */
[----:B------:R-:W1:Y:S01]  /*1440*/  I2F.F64.S64 R22, R22 ;  /* 0x0000001600167312 */ /* 0x000e620000301c00 */
[----:B------:R-:W-:-:S07]  /*1450*/  IADD3.X R25, PT, PT, R25, ~UR5, RZ, P1, !PT ;  /* 0x8000000519197c10 */ /* 0x000fce0008ffe4ff */
[----:B------:R-:W5:Y:S01]  /*1460*/  I2F.F64.S64 R24, R24 ;  /* 0x0000001800187312 */ /* 0x000f620000301c00 */
[----:B-1----:R-:W-:-:S08]  /*1470*/  DFMA R20, R22, R22, R20 ;  /* 0x000000161614722b */ /* 0x002fd00000000014 */
[----:B-----5:R-:W-:Y:S01]  /*1480*/  DFMA R20, R24, R24, R20 ;  /* 0x000000181814722b */ /* 0x020fe20000000014 */
[----:B0-----:R-:W-:-:S05]  /*1490*/  IADD3 R10, P2, PT, R10, 0x80, RZ ;  /* 0x000000800a0a7810 */ /* 0x001fca0007f5e0ff */
[----:B------:R-:W-:Y:S01]  /*14a0*/  IMAD.X R11, RZ, RZ, R11, P2 ;  /* 0x000000ffff0b7224 */ /* 0x000fe200010e060b */
[----:B----4-:R-:W-:-:S04]  /*14b0*/  IADD3 R12, P1, PT, R12, -UR4, RZ ;  /* 0x800000040c0c7c10 */ /* 0x010fc8000ff3e0ff */
[----:B------:R-:W-:Y:S02]  /*14c0*/  IADD3.X R13, PT, PT, R13, ~UR5, RZ, P1, !PT ;  /* 0x800000050d0d7c10 */ /* 0x000fe40008ffe4ff */
[----:B--2---:R-:W-:-:S04]  /*14d0*/  IADD3 R18, P1, PT, R18, -UR4, RZ ;  /* 0x8000000412127c10 */ /* 0x004fc8000ff3e0ff */
[----:B------:R-:W0:Y:S01]  /*14e0*/  I2F.F64.S64 R12, R12 ;  /* 0x0000000c000c7312 */ /* 0x000e220000301c00 */
[----:B------:R-:W-:Y:S02]  /*14f0*/  IADD3.X R19, PT, PT, R19, ~UR5, RZ, P1, !PT ;  /* 0x8000000513137c10 */ /* 0x000fe40008ffe4ff */
[----:B---3--:R-:W-:-:S04]  /*1500*/  IADD3 R14, P1, PT, R14, -UR4, RZ ;  /* 0x800000040e0e7c10 */ /* 0x008fc8000ff3e0ff */
[----:B------:R-:W-:Y:S01]  /*1510*/  IADD3.X R15, PT, PT, R15, ~UR5, RZ, P1, !PT ;  /* 0x800000050f0f7c10 */ /* 0x000fe20008ffe4ff */
[----:B------:R-:W1:Y:S01]  /*1520*/  I2F.F64.S64 R18, R18 ;  /* 0x0000001200127312 */ /* 0x000e620000301c00 */
[----:B------:R-:W-:-:S04]  /*1530*/  IADD3 R26, P1, PT, R26, -0x10, RZ ;  /* 0xfffffff01a1a7810 */ /* 0x000fc80007f3e0ff */
[----:B------:R-:W-:Y:S02]  /*1540*/  IADD3.X R9, PT, PT, R9, -0x1, RZ, P1, !PT ;  /* 0xffffffff09097810 */ /* 0x000fe40000ffe4ff */
[----:B------:R-:W-:Y:S01]  /*1550*/  ISETP.NE.U32.AND P1, PT, R26, RZ, PT ;  /* 0x000000ff1a00720c */ /* 0x000fe20003f25070 */
[----:B0-----:R-:W-:Y:S01]  /*1560*/  DFMA R20, R12, R12, R20 ;  /* 0x0000000c0c14722b */ /* 0x001fe20000000014 */
[----:B------:R-:W0:Y:S02]  /*1570*/  I2F.F64.S64 R14, R14 ;  /* 0x0000000e000e7312 */ /* 0x000e240000301c00 */
[----:B------:R-:W-:-:S05]  /*1580*/  ISETP.NE.AND.EX P1, PT, R9, RZ, PT, P1 ;  /* 0x000000ff0900720c */ /* 0x000fca0003f25310 */
[----:B-1----:R-:W-:-:S08]  /*1590*/  DFMA R20, R18, R18, R20 ;  /* 0x000000121214722b */ /* 0x002fd00000000014 */
[----:B0-----:R-:W-:Y:S01]  /*15a0*/  DFMA R20, R14, R14, R20 ;  /* 0x0000000e0e14722b */ /* 0x001fe20000000014 */
[----:B------:R-:W-:Y:S10]  /*15b0*/  @P1 BRA `(.L_x_16) ;  /* 0xfffffff800881947 */ /* 0x000ff4000383ffff */
[----:B------:R-:W-:Y:S05]  /*15c0*/  BSYNC.RECONVERGENT B0 ;  /* 0x0000000000007941 */ /* 0x000fea0003800200 */
.L_x_15:
        /* <DEDUP_REMOVED lines=8> */
[----:B------:R-:W-:Y:S02]  /*1650*/  R2UR UR4, R6 ;  /* 0x00000000060472ca */ /* 0x000fe400000e0000 */
[----:B------:R-:W-:Y:S02]  /*1660*/  R2UR UR5, R7 ;  /* 0x00000000070572ca */ /* 0x000fe400000e0000 */
[----:B------:R-:W-:-:S04]  /*1670*/  LEA R14, P1, R3, R4, 0x3 ;  /* 0x00000004030e7211 */ /* 0x000fc800078218ff */
[----:B------:R-:W-:-:S07]  /*1680*/  LEA.HI.X R15, R3, R5, R16, 0x3, P1 ;  /* 0x00000005030f7211 */ /* 0x000fce00008f1c10 */
[----:B------:R-:W2:Y:S01]  /*1690*/  LD.E.64 R12, desc[UR4][R14.64] ;  /* 0x000000040e0c7980 */ /* 0x000ea2000c101b00 */
[C---:B------:R-:W-:Y:S02]  /*16a0*/  R2UR UR8, R6.reuse ;  /* 0x00000000060872ca */ /* 0x040fe400000e0000 */
[C---:B------:R-:W-:Y:S01]  /*16b0*/  R2UR UR9, R7.reuse ;  /* 0x00000000070972ca */ /* 0x040fe200000e0000 */
[----:B-1----:R-:W3:Y:S01]  /*16c0*/  LD.E.64 R10, desc[UR4][R14.64+0x8] ;  /* 0x000008040e0a7980 */ /* 0x002ee2000c101b00 */
[----:B------:R-:W2:Y:S01]  /*16d0*/  LDCU.64 UR4, c[0x0][0x390] ;  /* 0x00007200ff0477ac */ /* 0x000ea20008000a00 */
[----:B------:R-:W-:Y:S02]  /*16e0*/  R2UR UR6, R6 ;  /* 0x00000000060672ca */ /* 0x000fe400000e0000 */
[----:B------:R-:W-:-:S08]  /*16f0*/  R2UR UR7, R7 ;  /* 0x00000000070772ca */ /* 0x000fd000000e0000 */
[----:B------:R-:W4:Y:S04]  /*1700*/  LD.E.64 R22, desc[UR8][R14.64+0x18] ;  /* 0x000018080e167980 */ /* 0x000f28000c101b00 */
[----:B------:R-:W5:Y:S04]  /*1710*/  LD.E.64 R24, desc[UR8][R14.64+0x28] ;  /* 0x000028080e187980 */ /* 0x000f68000c101b00 */
[----:B------:R-:W5:Y:S01]  /*1720*/  LD.E.64 R18, desc[UR6][R14.64+0x10] ;  /* 0x000010060e127980 */ /* 0x000f62000c101b00 */
[----:B--2---:R-:W-:-:S04]  /*1730*/  IADD3 R28, P1, PT, R12, -UR4, RZ ;  /* 0x800000040c1c7c10 */ /* 0x004fc8000ff3e0ff */
[----:B------:R-:W-:Y:S02]  /*1740*/  IADD3.X R29, PT, PT, R13, ~UR5, RZ, P1, !PT ;  /* 0x800000050d1d7c10 */ /* 0x000fe40008ffe4ff */
[----:B------:R-:W2:Y:S02]  /*1750*/  LD.E.64 R12, desc[UR6][R14.64+0x20] ;  /* 0x000020060e0c7980 */ /* 0x000ea4000c101b00 */
[----:B------:R0:W1:Y:S02]  /*1760*/  I2F.F64.S64 R26, R28 ;  /* 0x0000001c001a7312 */ /* 0x0000640000301c00 */
[----:B0-----:R-:W2:Y:S01]  /*1770*/  LD.E.64 R28, desc[UR8][R14.64+0x38] ;  /* 0x000038080e1c7980 */ /* 0x001ea2000c101b00 */
[----:B-1----:R-:W-:Y:S01]  /*1780*/  DFMA R26, R26, R26, R20 ;  /* 0x0000001a1a1a722b */ /* 0x002fe20000000014 */
[----:B----4-:R-:W-:-:S04]  /*1790*/  IADD3 R20, P2, PT, R22, -UR4, RZ ;  /* 0x8000000416147c10 */ /* 0x010fc8000ff5e0ff */
[----:B------:R-:W-:Y:S02]  /*17a0*/  IADD3.X R21, PT, PT, R23, ~UR5, RZ, P2, !PT ;  /* 0x8000000517157c10 */ /* 0x000fe400097fe4ff */
[----:B------:R-:W4:Y:S01]  /*17b0*/  LD.E.64 R22, desc[UR6][R14.64+0x30] ;  /* 0x000030060e167980 */ /* 0x000f22000c101b00 */
[----:B---3--:R-:W-:-:S04]  /*17c0*/  IADD3 R10, P1, PT, R10, -UR4, RZ ;  /* 0x800000040a0a7c10 */ /* 0x008fc8000ff3e0ff */
[----:B------:R-:W-:Y:S02]  /*17d0*/  IADD3.X R11, PT, PT, R11, ~UR5, RZ, P1, !PT ;  /* 0x800000050b0b7c10 */ /* 0x000fe40008ffe4ff */
[----:B-----5:R-:W-:-:S04]  /*17e0*/  IADD3 R18, P1, PT, R18, -UR4, RZ ;  /* 0x8000000412127c10 */ /* 0x020fc8000ff3e0ff */
[----:B------:R-:W0:Y:S01]  /*17f0*/  I2F.F64.S64 R10, R10 ;  /* 0x0000000a000a7312 */ /* 0x000e220000301c00 */
[----:B------:R-:W-:-:S07]  /*1800*/  IADD3.X R19, PT, PT, R19, ~UR5, RZ, P1, !PT ;  /* 0x8000000513137c10 */ /* 0x000fce0008ffe4ff */
[----:B------:R-:W1:Y:S01]  /*1810*/  I2F.F64.S64 R18, R18 ;  /* 0x0000001200127312 */ /* 0x000e620000301c00 */
[----:B0-----:R-:W-:-:S07]  /*1820*/  DFMA R26, R10, R10, R26 ;  /* 0x0000000a0a1a722b */ /* 0x001fce000000001a */
[----:B------:R-:W0:Y:S01]  /*1830*/  I2F.F64.S64 R20, R20 ;  /* 0x0000001400147312 */ /* 0x000e220000301c00 */
[----:B-1----:R-:W-:-:S08]  /*1840*/  DFMA R26, R18, R18, R26 ;  /* 0x00000012121a722b */ /* 0x002fd0000000001a */
[----:B0-----:R-:W-:Y:S01]  /*1850*/  DFMA R26, R20, R20, R26 ;  /* 0x00000014141a722b */ /* 0x001fe2000000001a */
[----:B--2---:R-:W-:-:S04]  /*1860*/  IADD3 R12, P1, PT, R12, -UR4, RZ ;  /* 0x800000040c0c7c10 */ /* 0x004fc8000ff3e0ff */
[----:B------:R-:W-:Y:S02]  /*1870*/  IADD3.X R13, PT, PT, R13, ~UR5, RZ, P1, !PT ;  /* 0x800000050d0d7c10 */ /* 0x000fe40008ffe4ff */
[----:B------:R-:W-:-:S04]  /*1880*/  IADD3 R24, P1, PT, R24, -UR4, RZ ;  /* 0x8000000418187c10 */ /* 0x000fc8000ff3e0ff */
[----:B------:R-:W0:Y:S01]  /*1890*/  I2F.F64.S64 R12, R12 ;  /* 0x0000000c000c7312 */ /* 0x000e220000301c00 */
[----:B------:R-:W-:-:S07]  /*18a0*/  IADD3.X R25, PT, PT, R25, ~UR5, RZ, P1, !PT ;  /* 0x8000000519197c10 */ /* 0x000fce0008ffe4ff */
[----:B------:R-:W1:Y:S01]  /*18b0*/  I2F.F64.S64 R24, R24 ;  /* 0x0000001800187312 */ /* 0x000e620000301c00 */
[----:B----4-:R-:W-:-:S04]  /*18c0*/  IADD3 R10, P1, PT, R22, -UR4, RZ ;  /* 0x80000004160a7c10 */ /* 0x010fc8000ff3e0ff */
[----:B------:R-:W-:Y:S01]  /*18d0*/  IADD3.X R11, PT, PT, R23, ~UR5, RZ, P1, !PT ;  /* 0x80000005170b7c10 */ /* 0x000fe20008ffe4ff */
[----:B0-----:R-:W-:Y:S01]  /*18e0*/  DFMA R26, R12, R12, R26 ;  /* 0x0000000c0c1a722b */ /* 0x001fe2000000001a */
[----:B------:R-:W-:-:S04]  /*18f0*/  IADD3 R14, P1, PT, R28, -UR4, RZ ;  /* 0x800000041c0e7c10 */ /* 0x000fc8000ff3e0ff */
[----:B------:R-:W0:Y:S01]  /*1900*/  I2F.F64.S64 R10, R10 ;  /* 0x0000000a000a7312 */ /* 0x000e220000301c00 */
[----:B------:R-:W-:Y:S02]  /*1910*/  IADD3.X R15, PT, PT, R29, ~UR5, RZ, P1, !PT ;  /* 0x800000051d0f7c10 */ /* 0x000fe40008ffe4ff */
[----:B-1----:R-:W-:-:S05]  /*1920*/  DFMA R26, R24, R24, R26 ;  /* 0x00000018181a722b */ /* 0x002fca000000001a */
[----:B------:R-:W1:Y:S01]  /*1930*/  I2F.F64.S64 R14, R14 ;  /* 0x0000000e000e7312 */ /* 0x000e620000301c00 */
[----:B------:R-:W-:Y:S02]  /*1940*/  IADD3 R3, P1, PT, R3, 0x8, RZ ;  /* 0x0000000803037810 */ /* 0x000fe40007f3e0ff */
[----:B0-----:R-:W-:-:S03]  /*1950*/  DFMA R26, R10, R10, R26 ;  /* 0x0000000a0a1a722b */ /* 0x001fc6000000001a */
[----:B------:R-:W-:-:S05]  /*1960*/  IMAD.X R16, RZ, RZ, R16, P1 ;  /* 0x000000ffff107224 */ /* 0x000fca00008e0610 */
[----:B-1----:R-:W-:-:S11]  /*1970*/  DFMA R20, R14, R14, R26 ;  /* 0x0000000e0e14722b */ /* 0x002fd6000000001a */
.L_x_18:
[----:B------:R-:W-:Y:S05]  /*1980*/  @!P0 BRA `(.L_x_17) ;  /* 0x0000000000d88947 */ /* 0x000fea0003800000 */
[----:B------:R-:W-:Y:S01]  /*1990*/  ISETP.GE.U32.AND P1, PT, R9, 0x4, PT ;  /* 0x000000040900780c */ /* 0x000fe20003f26070 */
[----:B------:R-:W-:Y:S01]  /*19a0*/  IMAD.MOV.U32 R0, RZ, RZ, RZ ;  /* 0x000000ffff007224 */ /* 0x000fe200078e00ff */
[----:B------:R-:W-:Y:S02]  /*19b0*/  LOP3.LUT R18, R8, 0x3, RZ, 0xc0, !PT ;  /* 0x0000000308127812 */ /* 0x000fe400078ec0ff */
[----:B------:R-:W-:Y:S02]  /*19c0*/  ISETP.GE.U32.AND.EX P1, PT, RZ, RZ, PT, P1 ;  /* 0x000000ffff00720c */ /* 0x000fe40003f26110 */
[----:B------:R-:W-:-:S04]  /*19d0*/  ISETP.NE.U32.AND P0, PT, R18, RZ, PT ;  /* 0x000000ff1200720c */ /* 0x000fc80003f05070 */
[----:B------:R-:W-:-:S07]  /*19e0*/  ISETP.NE.AND.EX P0, PT, R0, RZ, PT, P0 ;  /* 0x000000ff0000720c */ /* 0x000fce0003f05300 */
[----:B------:R-:W-:Y:S06]  /*19f0*/  @!P1 BRA `(.L_x_19) ;  /* 0x0000000000749947 */ /* 0x000fec0003800000 */
[C---:B------:R-:W-:Y:S02]  /*1a00*/  R2UR UR4, R6.reuse ;  /* 0x00000000060472ca */ /* 0x040fe400000e0000 */
[----:B------:R-:W-:Y:S02]  /*1a10*/  R2UR UR5, R7 ;  /* 0x00000000070572ca */ /* 0x000fe400000e0000 */
[C---:B------:R-:W-:Y:S02]  /*1a20*/  LEA R22, P1, R3.reuse, R4, 0x3 ;  /* 0x0000000403167211 */ /* 0x040fe400078218ff */
[----:B------:R-:W-:Y:S02]  /*1a30*/  R2UR UR6, R6 ;  /* 0x00000000060672ca */ /* 0x000fe400000e0000 */
[----:B------:R-:W-:Y:S02]  /*1a40*/  LEA.HI.X R23, R3, R5, R16, 0x3, P1 ;  /* 0x0000000503177211 */ /* 0x000fe400008f1c10 */
[----:B------:R-:W-:-:S05]  /*1a50*/  R2UR UR7, R7 ;  /* 0x00000000070772ca */ /* 0x000fca00000e0000 */
[----:B-1----:R-:W2:Y:S04]  /*1a60*/  LD.E.64 R10, desc[UR4][R22.64] ;  /* 0x00000004160a7980 */ /* 0x002ea8000c101b00 */
[----:B------:R-:W3:Y:S01]  /*1a70*/  LD.E.64 R12, desc[UR4][R22.64+0x10] ;  /* 0x00001004160c7980 */ /* 0x000ee2000c101b00 */
[----:B------:R-:W2:Y:S03]  /*1a80*/  LDCU.64 UR4, c[0x0][0x390] ;  /* 0x00007200ff0477ac */ /* 0x000ea60008000a00 */
[----:B------:R-:W4:Y:S04]  /*1a90*/  LD.E.64 R14, desc[UR6][R22.64+0x8] ;  /* 0x00000806160e7980 */ /* 0x000f28000c101b00 */
[----:B------:R-:W5:Y:S01]  /*1aa0*/  LD.E.64 R8, desc[UR6][R22.64+0x18] ;  /* 0x0000180616087980 */ /* 0x000f62000c101b00 */
[----:B--2---:R-:W-:-:S04]  /*1ab0*/  IADD3 R10, P1, PT, R10, -UR4, RZ ;  /* 0x800000040a0a7c10 */ /* 0x004fc8000ff3e0ff */
[----:B------:R-:W-:Y:S02]  /*1ac0*/  IADD3.X R11, PT, PT, R11, ~UR5, RZ, P1, !PT ;  /* 0x800000050b0b7c10 */ /* 0x000fe40008ffe4ff */
[----:B----4-:R-:W-:-:S04]  /*1ad0*/  IADD3 R14, P1, PT, R14, -UR4, RZ ;  /* 0x800000040e0e7c10 */ /* 0x010fc8000ff3e0ff */
[----:B------:R-:W0:Y:S01]  /*1ae0*/  I2F.F64.S64 R10, R10 ;  /* 0x0000000a000a7312 */ /* 0x000e220000301c00 */
[----:B------:R-:W-:Y:S02]  /*1af0*/  IADD3.X R15, PT, PT, R15, ~UR5, RZ, P1, !PT ;  /* 0x800000050f0f7c10 */ /* 0x000fe40008ffe4ff */
[----:B---3--:R-:W-:-:S05]  /*1b00*/  IADD3 R12, P1, PT, R12, -UR4, RZ ;  /* 0x800000040c0c7c10 */ /* 0x008fca000ff3e0ff */
[----:B------:R-:W1:Y:S01]  /*1b10*/  I2F.F64.S64 R14, R14 ;  /* 0x0000000e000e7312 */ /* 0x000e620000301c00 */
[----:B------:R-:W-:Y:S02]  /*1b20*/  IADD3.X R13, PT, PT, R13, ~UR5, RZ, P1, !PT ;  /* 0x800000050d0d7c10 */ /* 0x000fe40008ffe4ff */
[----:B-----5:R-:W-:Y:S01]  /*1b30*/  IADD3 R8, P1, PT, R8, -UR4, RZ ;  /* 0x8000000408087c10 */ /* 0x020fe2000ff3e0ff */
[----:B0-----:R-:W-:-:S04]  /*1b40*/  DFMA R20, R10, R10, R20 ;  /* 0x0000000a0a14722b */ /* 0x001fc80000000014 */
[----:B------:R-:W0:Y:S01]  /*1b50*/  I2F.F64.S64 R12, R12 ;  /* 0x0000000c000c7312 */ /* 0x000e220000301c00 */
[----:B------:R-:W-:-:S03]  /*1b60*/  IADD3.X R9, PT, PT, R9, ~UR5, RZ, P1, !PT ;  /* 0x8000000509097c10 */ /* 0x000fc60008ffe4ff */
[----:B-1----:R-:W-:-:S04]  /*1b70*/  DFMA R20, R14, R14, R20 ;  /* 0x0000000e0e14722b */ /* 0x002fc80000000014 */
[----:B------:R-:W1:Y:S01]  /*1b80*/  I2F.F64.S64 R8, R8 ;  /* 0x0000000800087312 */ /* 0x000e620000301c00 */
[----:B------:R-:W-:-:S03]  /*1b90*/  IADD3 R3, P1, PT, R3, 0x4, RZ ;  /* 0x0000000403037810 */ /* 0x000fc60007f3e0ff */
[----:B0-----:R-:W-:Y:S02]  /*1ba0*/  DFMA R20, R12, R12, R20 ;  /* 0x0000000c0c14722b */ /* 0x001fe40000000014 */
[----:B------:R-:W-:-:S06]  /*1bb0*/  IMAD.X R16, RZ, RZ, R16, P1 ;  /* 0x000000ffff107224 */ /* 0x000fcc00008e0610 */
[----:B-1----:R-:W-:-:S11]  /*1bc0*/  DFMA R20, R8, R8, R20 ;  /* 0x000000080814722b */ /* 0x002fd60000000014 */
.L_x_19:
[----:B------:R-:W-:Y:S05]  /*1bd0*/  @!P0 BRA `(.L_x_17) ;  /* 0x0000000000448947 */ /* 0x000fea0003800000 */
[----:B------:R-:W-:-:S04]  /*1be0*/  LEA R8, P0, R3, R4, 0x3 ;  /* 0x0000000403087211 */ /* 0x000fc800078018ff */
[----:B------:R-:W-:-:S09]  /*1bf0*/  LEA.HI.X R9, R3, R5, R16, 0x3, P0 ;  /* 0x0000000503097211 */ /* 0x000fd200000f1c10 */
.L_x_20:
[----:B------:R-:W-:Y:S02]  /*1c00*/  R2UR UR4, R6 ;  /* 0x00000000060472ca */ /* 0x000fe400000e0000 */
[----:B------:R-:W-:-:S13]  /*1c10*/  R2UR UR5, R7 ;  /* 0x00000000070572ca */ /* 0x000fda00000e0000 */
[----:B------:R0:W2:Y:S01]  /*1c20*/  LD.E.64 R4, desc[UR4][R8.64] ;  /* 0x0000000408047980 */ /* 0x0000a2000c101b00 */
[----:B------:R-:W2:Y:S01]  /*1c30*/  LDCU.64 UR4, c[0x0][0x390] ;  /* 0x00007200ff0477ac */ /* 0x000ea20008000a00 */
[----:B0-----:R-:W-:-:S05]  /*1c40*/  IADD3 R8, P1, PT, R8, 0x8, RZ ;  /* 0x0000000808087810 */ /* 0x001fca0007f3e0ff */
[----:B------:R-:W-:Y:S01]  /*1c50*/  IMAD.X R9, RZ, RZ, R9, P1 ;  /* 0x000000ffff097224 */ /* 0x000fe200008e0609 */
[----:B--2---:R-:W-:-:S04]  /*1c60*/  IADD3 R4, P0, PT, R4, -UR4, RZ ;  /* 0x8000000404047c10 */ /* 0x004fc8000ff1e0ff */
[----:B------:R-:W-:Y:S02]  /*1c70*/  IADD3.X R5, PT, PT, R5, ~UR5, RZ, P0, !PT ;  /* 0x8000000505057c10 */ /* 0x000fe400087fe4ff */
[----:B------:R-:W-:-:S04]  /*1c80*/  IADD3 R18, P0, PT, R18, -0x1, RZ ;  /* 0xffffffff12127810 */ /* 0x000fc80007f1e0ff */
[----:B------:R-:W-:Y:S01]  /*1c90*/  IADD3.X R0, PT, PT, R0, -0x1, RZ, P0, !PT ;  /* 0xffffffff00007810 */ /* 0x000fe200007fe4ff */
[----:B------:R-:W0:Y:S01]  /*1ca0*/  I2F.F64.S64 R4, R4 ;  /* 0x0000000400047312 */ /* 0x000e220000301c00 */
[----:B------:R-:W-:-:S04]  /*1cb0*/  ISETP.NE.U32.AND P0, PT, R18, RZ, PT ;  /* 0x000000ff1200720c */ /* 0x000fc80003f05070 */
[----:B------:R-:W-:Y:S01]  /*1cc0*/  ISETP.NE.AND.EX P0, PT, R0, RZ, PT, P0 ;  /* 0x000000ff0000720c */ /* 0x000fe20003f05300 */
[----:B0-----:R-:W-:-:S12]  /*1cd0*/  DFMA R20, R4, R4, R20 ;  /* 0x000000040414722b */ /* 0x001fd80000000014 */
[----:B------:R-:W-:Y:S05]  /*1ce0*/  @P0 BRA `(.L_x_20) ;  /* 0xfffffffc00c40947 */ /* 0x000fea000383ffff */
.L_x_17:
[----:B------:R-:W-:Y:S05]  /*1cf0*/  BSYNC.RECONVERGENT B0 ;  /* 0x0000000000007941 */ /* 0x000fea0003800200 */
.L_x_14:
[----:B------:R-:W0:Y:S02]  /*1d00*/  LDCU.64 UR4, c[0x0][0x398] ;  /* 0x00007300ff0477ac */ /* 0x000e240008000a00 */
[----:B0-----:R-:W-:-:S14]  /*1d10*/  DSETP.GEU.AND P0, PT, R20, UR4, PT ;  /* 0x0000000414007e2a */ /* 0x001fdc000bf0e000 */
[----:B------:R-:W0:Y:S01]  /*1d20*/  @!P0 LDC.64 R4, c[0x0][0x380] ;  /* 0x0000e000ff048b82 */ /* 0x000e220000000a00 */
[----:B------:R-:W-:Y:S01]  /*1d30*/  @!P0 R2UR UR4, R6 ;  /* 0x00000000060482ca */ /* 0x000fe200000e0000 */
[----:B------:R-:W-:Y:S01]  /*1d40*/  @!P0 IMAD.MOV.U32 R8, RZ, RZ, 0x1 ;  /* 0x00000001ff088424 */ /* 0x000fe200078e00ff */
[----:B------:R-:W-:Y:S01]  /*1d50*/  @!P0 R2UR UR5, R7 ;  /* 0x00000000070582ca */ /* 0x000fe200000e0000 */
[----:B------:R-:W-:Y:S01]  /*1d60*/  @!P0 IMAD.MOV.U32 R9, RZ, RZ, 0x0 ;  /* 0x00000000ff098424 */ /* 0x000fe200078e00ff */
[----:B0-----:R-:W-:-:S04]  /*1d70*/  @!P0 LEA R4, P1, R2, R4, 0x3 ;  /* 0x0000000402048211 */ /* 0x001fc800078218ff */
[----:B------:R-:W-:-:S07]  /*1d80*/  @!P0 LEA.HI.X R5, R2, R5, R17, 0x3, P1 ;  /* 0x0000000502058211 */ /* 0x000fce00008f1c11 */
[----:B------:R0:W-:Y:S01]  /*1d90*/  @!P0 STG.E.64 desc[UR4][R4.64], R8 ;  /* 0x0000000804008986 */ /* 0x0001e2000c101b04 */
[----:B------:R-:W-:Y:S05]  /*1da0*/  @!P0 EXIT ;  /* 0x000000000000894d */ /* 0x000fea0003800000 */
[----:B------:R-:W0:Y:S01]  /*1db0*/  LDCU.64 UR4, c[0x0][0x380] ;  /* 0x00007000ff0477ac */ /* 0x000e220008000a00 */
[----:B------:R-:W-:Y:S02]  /*1dc0*/  R2UR UR6, R6 ;  /* 0x00000000060672ca */ /* 0x000fe400000e0000 */
[----:B------:R-:W-:Y:S02]  /*1dd0*/  R2UR UR7, R7 ;  /* 0x00000000070772ca */ /* 0x000fe400000e0000 */
[----:B0-----:R-:W-:-:S04]  /*1de0*/  LEA R4, P0, R2, UR4, 0x3 ;  /* 0x0000000402047c11 */ /* 0x001fc8000f8018ff */
[----:B------:R-:W-:-:S07]  /*1df0*/  LEA.HI.X R5, R2, UR5, R17, 0x3, P0 ;  /* 0x0000000502057c11 */ /* 0x000fce00080f1c11 */
[----:B------:R-:W-:Y:S01]  /*1e00*/  STG.E.64 desc[UR6][R4.64], RZ ;  /* 0x000000ff04007986 */ /* 0x000fe2000c101b06 */
[----:B------:R-:W-:Y:S05]  /*1e10*/  EXIT ;  /* 0x000000000000794d */ /* 0x000fea0003800000 */
        .weak           $__internal_0_$__cuda_sm20_div_s64
        .type           $__internal_0_$__cuda_sm20_div_s64,@function
        .size           $__internal_0_$__cuda_sm20_div_s64,(.L_x_22 - $__internal_0_$__cuda_sm20_div_s64)
$__internal_0_$__cuda_sm20_div_s64:
[----:B------:R-:W0:Y:S01]  /*1e20*/  LDCU.64 UR6, c[0x0][0x3a0] ;  /* 0x00007400ff0677ac */ /* 0x000e220008000a00 */
[----:B------:R-:W-:Y:S01]  /*1e30*/  ISETP.GE.AND P3, PT, R13, RZ, PT ;  /* 0x000000ff0d00720c */ /* 0x000fe20003f66270 */
[----:B0-----:R-:W-:Y:S02]  /*1e40*/  UIADD3 UR4, UP1, UPT, URZ, -UR6, URZ ;  /* 0x80000006ff047290 */ /* 0x001fe4000ff3e0ff */
[----:B------:R-:W-:Y:S02]  /*1e50*/  UISETP.GE.AND UP0, UPT, UR7, URZ, UPT ;  /* 0x000000ff0700728c */ /* 0x000fe4000bf06270 */
[----:B------:R-:W-:Y:S02]  /*1e60*/  UIADD3.X UR5, UPT, UPT, URZ, ~UR7, URZ, UP1, !UPT ;  /* 0x80000007ff057290 */ /* 0x000fe40008ffe4ff */
[----:B------:R-:W-:Y:S02]  /*1e70*/  USEL UR4, UR4, UR6, !UP0 ;  /* 0x0000000604047287 */ /* 0x000fe4000c000000 */
[----:B------:R-:W-:-:S09]  /*1e80*/  USEL UR5, UR5, UR7, !UP0 ;  /* 0x0000000705057287 */ /* 0x000fd2000c000000 */
[----:B------:R-:W0:Y:S08]  /*1e90*/  I2F.U64.RP R14, UR4 ;  /* 0x00000004000e7d12 */ /* 0x000e300008309000 */
[----:B0-----:R-:W0:Y:S02]  /*1ea0*/  MUFU.RCP R14, R14 ;  /* 0x0000000e000e7308 */ /* 0x001e240000001000 */
[----:B0-----:R-:W-:-:S06]  /*1eb0*/  VIADD R8, R14, 0x1ffffffe ;  /* 0x1ffffffe0e087836 */ /* 0x001fcc0000000000 */
[----:B------:R-:W0:Y:S02]  /*1ec0*/  F2I.U64.TRUNC R8, R8 ;  /* 0x0000000800087311 */ /* 0x000e24000020d800 */
[----:B0-----:R-:W-:-:S04]  /*1ed0*/  IMAD.WIDE.U32 R10, R8, UR4, RZ ;  /* 0x00000004080a7c25 */ /* 0x001fc8000f8e00ff */
[----:B------:R-:W-:Y:S01]  /*1ee0*/  IMAD R11, R8, UR5, R11 ;  /* 0x00000005080b7c24 */ /* 0x000fe2000f8e020b */
[----:B------:R-:W-:-:S03]  /*1ef0*/  IADD3 R15, P0, PT, RZ, -R10, RZ ;  /* 0x8000000aff0f7210 */ /* 0x000fc60007f1e0ff */
[----:B------:R-:W-:Y:S02]  /*1f00*/  IMAD R11, R9, UR4, R11 ;  /* 0x00000004090b7c24 */ /* 0x000fe4000f8e020b */
[----:B------:R-:W-:-:S04]  /*1f10*/  IMAD.HI.U32 R10, R8, R15, RZ ;  /* 0x0000000f080a7227 */ /* 0x000fc800078e00ff */
[----:B------:R-:W-:Y:S02]  /*1f20*/  IMAD.X R19, RZ, RZ, ~R11, P0 ;  /* 0x000000ffff137224 */ /* 0x000fe400000e0e0b */
[----:B------:R-:W-:Y:S02]  /*1f30*/  IMAD.MOV.U32 R11, RZ, RZ, R8 ;  /* 0x000000ffff0b7224 */ /* 0x000fe400078e0008 */
[-C--:B------:R-:W-:Y:S02]  /*1f40*/  IMAD R21, R9, R19.reuse, RZ ;  /* 0x0000001309157224 */ /* 0x080fe400078e02ff */
[----:B------:R-:W-:-:S04]  /*1f50*/  IMAD.WIDE.U32 R10, P0, R8, R19, R10 ;  /* 0x00000013080a7225 */ /* 0x000fc8000780000a */
[----:B------:R-:W-:-:S04]  /*1f60*/  IMAD.HI.U32 R10, P1, R9, R15, R10 ;  /* 0x0000000f090a7227 */ /* 0x000fc8000782000a */
[----:B------:R-:W-:Y:S01]  /*1f70*/  IMAD.HI.U32 R15, R9, R19, RZ ;  /* 0x00000013090f7227 */ /* 0x000fe200078e00ff */
[----:B------:R-:W-:-:S03]  /*1f80*/  IADD3 R11, P2, PT, R21, R10, RZ ;  /* 0x0000000a150b7210 */ /* 0x000fc60007f5e0ff */
[----:B------:R-:W-:Y:S02]  /*1f90*/  IMAD.X R15, R15, 0x1, R9, P0 ;  /* 0x000000010f0f7824 */ /* 0x000fe400000e0609 */
[----:B------:R-:W-:-:S03]  /*1fa0*/  IMAD.WIDE.U32 R8, R11, UR4, RZ ;  /* 0x000000040b087c25 */ /* 0x000fc6000f8e00ff */
[----:B------:R-:W-:Y:S01]  /*1fb0*/  IADD3.X R15, PT, PT, RZ, RZ, R15, P2, P1 ;  /* 0x000000ffff0f7210 */ /* 0x000fe200017e240f */
[----:B------:R-:W-:Y:S01]  /*1fc0*/  IMAD R10, R11, UR5, R9 ;  /* 0x000000050b0a7c24 */ /* 0x000fe2000f8e0209 */
[----:B------:R-:W-:Y:S02]  /*1fd0*/  IADD3 R19, P0, PT, RZ, -R8, RZ ;  /* 0x80000008ff137210 */ /* 0x000fe40007f1e0ff */
[----:B------:R-:W-:Y:S01]  /*1fe0*/  IADD3 R9, P4, PT, RZ, -R16, RZ ;  /* 0x80000010ff097210 */ /* 0x000fe20007f9e0ff */
[----:B------:R-:W-:Y:S02]  /*1ff0*/  IMAD R8, R15, UR4, R10 ;  /* 0x000000040f087c24 */ /* 0x000fe4000f8e020a */
[----:B------:R-:W-:-:S04]  /*2000*/  IMAD.HI.U32 R10, R11, R19, RZ ;  /* 0x000000130b0a7227 */ /* 0x000fc800078e00ff */
[----:B------:R-:W-:Y:S02]  /*2010*/  IMAD.X R8, RZ, RZ, ~R8, P0 ;  /* 0x000000ffff087224 */ /* 0x000fe400000e0e08 */
[----:B------:R-:W-:Y:S02]  /*2020*/  IMAD.X R14, RZ, RZ, ~R13, P4 ;  /* 0x000000ffff0e7224 */ /* 0x000fe400020e0e0d */
[----:B------:R-:W-:-:S04]  /*2030*/  IMAD.WIDE.U32 R10, P0, R11, R8, R10 ;  /* 0x000000080b0a7225 */ /* 0x000fc8000780000a */
[----:B------:R-:W-:Y:S01]  /*2040*/  IMAD.HI.U32 R10, P1, R15, R19, R10 ;  /* 0x000000130f0a7227 */ /* 0x000fe2000782000a */
[----:B------:R-:W-:-:S03]  /*2050*/  SEL R11, R9, R16, !P3 ;  /* 0x00000010090b7207 */ /* 0x000fc60005800000 */
[CC--:B------:R-:W-:Y:S02]  /*2060*/  IMAD R19, R15.reuse, R8.reuse, RZ ;  /* 0x000000080f137224 */ /* 0x0c0fe400078e02ff */
[----:B------:R-:W-:-:S03]  /*2070*/  IMAD.HI.U32 R8, R15, R8, RZ ;  /* 0x000000080f087227 */ /* 0x000fc600078e00ff */
[----:B------:R-:W-:Y:S01]  /*2080*/  IADD3 R10, P2, PT, R19, R10, RZ ;  /* 0x0000000a130a7210 */ /* 0x000fe20007f5e0ff */
[----:B------:R-:W-:Y:S01]  /*2090*/  IMAD.X R9, R8, 0x1, R15, P0 ;  /* 0x0000000108097824 */ /* 0x000fe200000e060f */
[----:B------:R-:W-:-:S03]  /*20a0*/  SEL R15, R14, R13, !P3 ;  /* 0x0000000d0e0f7207 */ /* 0x000fc60005800000 */
[----:B------:R-:W-:Y:S01]  /*20b0*/  IMAD.HI.U32 R8, R10, R11, RZ ;  /* 0x0000000b0a087227 */ /* 0x000fe200078e00ff */
[----:B------:R-:W-:-:S03]  /*20c0*/  IADD3.X R14, PT, PT, RZ, RZ, R9, P2, P1 ;  /* 0x000000ffff0e7210 */ /* 0x000fc600017e2409 */
[----:B------:R-:W-:Y:S02]  /*20d0*/  IMAD.MOV.U32 R9, RZ, RZ, RZ ;  /* 0x000000ffff097224 */ /* 0x000fe400078e00ff */
[-C--:B------:R-:W-:Y:S02]  /*20e0*/  IMAD R19, R14, R15.reuse, RZ ;  /* 0x0000000f0e137224 */ /* 0x080fe400078e02ff */
[----:B------:R-:W-:-:S04]  /*20f0*/  IMAD.WIDE.U32 R8, R10, R15, R8 ;  /* 0x0000000f0a087225 */ /* 0x000fc800078e0008 */
[----:B------:R-:W-:-:S04]  /*2100*/  IMAD.HI.U32 R10, R14, R15, RZ ;  /* 0x0000000f0e0a7227 */ /* 0x000fc800078e00ff */
[----:B------:R-:W-:-:S04]  /*2110*/  IMAD.HI.U32 R8, P0, R14, R11, R8 ;  /* 0x0000000b0e087227 */ /* 0x000fc80007800008 */
[----:B------:R-:W-:Y:S01]  /*2120*/  IMAD.X R10, RZ, RZ, R10, P0 ;  /* 0x000000ffff0a7224 */ /* 0x000fe200000e060a */
[----:B------:R-:W-:-:S05]  /*2130*/  IADD3 R19, P1, PT, R19, R8, RZ ;  /* 0x0000000813137210 */ /* 0x000fca0007f3e0ff */
[----:B------:R-:W-:-:S04]  /*2140*/  IMAD.WIDE.U32 R8, R19, UR4, RZ ;  /* 0x0000000413087c25 */ /* 0x000fc8000f8e00ff */
[----:B------:R-:W-:Y:S01]  /*2150*/  IMAD.X R10, RZ, RZ, R10, P1 ;  /* 0x000000ffff0a7224 */ /* 0x000fe200008e060a */
[----:B------:R-:W-:Y:S01]  /*2160*/  IADD3 R18, P1, PT, -R8, R11, RZ ;  /* 0x0000000b08127210 */ /* 0x000fe20007f3e1ff */
[----:B------:R-:W-:-:S03]  /*2170*/  IMAD R9, R19, UR5, R9 ;  /* 0x0000000513097c24 */ /* 0x000fc6000f8e0209 */
[----:B------:R-:W-:Y:S01]  /*2180*/  ISETP.GE.U32.AND P0, PT, R18, UR4, PT ;  /* 0x0000000412007c0c */ /* 0x000fe2000bf06070 */
[----:B------:R-:W-:-:S04]  /*2190*/  IMAD R8, R10, UR4, R9 ;  /* 0x000000040a087c24 */ /* 0x000fc8000f8e0209 */
[----:B------:R-:W-:Y:S01]  /*21a0*/  IMAD.X R15, R15, 0x1, ~R8, P1 ;  /* 0x000000010f0f7824 */ /* 0x000fe200008e0e08 */
[----:B------:R-:W-:Y:S02]  /*21b0*/  IADD3 R8, P2, PT, R19, 0x1, RZ ;  /* 0x0000000113087810 */ /* 0x000fe40007f5e0ff */
[----:B------:R-:W-:Y:S02]  /*21c0*/  IADD3 R11, P1, PT, R18, -UR4, RZ ;  /* 0x80000004120b7c10 */ /* 0x000fe4000ff3e0ff */
[C---:B------:R-:W-:Y:S01]  /*21d0*/  ISETP.GE.U32.AND.EX P0, PT, R15.reuse, UR5, PT, P0 ;  /* 0x000000050f007c0c */ /* 0x040fe2000bf06100 */
[----:B------:R-:W-:Y:S01]  /*21e0*/  IMAD.X R9, RZ, RZ, R10, P2 ;  /* 0x000000ffff097224 */ /* 0x000fe200010e060a */
[----:B------:R-:W-:Y:S02]  /*21f0*/  IADD3.X R14, PT, PT, R15, ~UR5, RZ, P1, !PT ;  /* 0x800000050f0e7c10 */ /* 0x000fe40008ffe4ff */
[----:B------:R-:W-:Y:S02]  /*2200*/  SEL R11, R11, R18, P0 ;  /* 0x000000120b0b7207 */ /* 0x000fe40000000000 */
[----:B------:R-:W-:-:S02]  /*2210*/  SEL R19, R8, R19, P0 ;  /* 0x0000001308137207 */ /* 0x000fc40000000000 */
[----:B------:R-:W-:Y:S02]  /*2220*/  SEL R14, R14, R15, P0 ;  /* 0x0000000f0e0e7207 */ /* 0x000fe40000000000 */
[----:B------:R-:W-:Y:S02]  /*2230*/  ISETP.GE.U32.AND P1, PT, R11, UR4, PT ;  /* 0x000000040b007c0c */ /* 0x000fe4000bf26070 */
[----:B------:R-:W-:Y:S02]  /*2240*/  SEL R8, R9, R10, P0 ;  /* 0x0000000a09087207 */ /* 0x000fe40000000000 */
[----:B------:R-:W-:Y:S02]  /*2250*/  IADD3 R10, P2, PT, R19, 0x1, RZ ;  /* 0x00000001130a7810 */ /* 0x000fe40007f5e0ff */
[----:B------:R-:W-:Y:S02]  /*2260*/  ISETP.GE.U32.AND.EX P0, PT, R14, UR5, PT, P1 ;  /* 0x000000050e007c0c */ /* 0x000fe4000bf06110 */
[----:B------:R-:W-:Y:S01]  /*2270*/  LOP3.LUT R14, R13, UR7, RZ, 0x3c, !PT ;  /* 0x000000070d0e7c12 */ /* 0x000fe2000f8e3cff */
[----:B------:R-:W-:Y:S01]  /*2280*/  IMAD.X R11, RZ, RZ, R8, P2 ;  /* 0x000000ffff0b7224 */ /* 0x000fe200010e0608 */
[----:B------:R-:W-:-:S02]  /*2290*/  SEL R10, R10, R19, P0 ;  /* 0x000000130a0a7207 */ /* 0x000fc40000000000 */
[----:B------:R-:W-:Y:S02]  /*22a0*/  ISETP.GE.AND P1, PT, R14, RZ, PT ;  /* 0x000000ff0e00720c */ /* 0x000fe40003f26270 */
[----:B------:R-:W-:Y:S02]  /*22b0*/  SEL R11, R11, R8, P0 ;  /* 0x000000080b0b7207 */ /* 0x000fe40000000000 */
[-C--:B------:R-:W-:Y:S02]  /*22c0*/  IADD3 R9, P2, PT, RZ, -R10.reuse, RZ ;  /* 0x8000000aff097210 */ /* 0x080fe40007f5e0ff */
[----:B------:R-:W-:Y:S02]  /*22d0*/  ISETP.NE.U32.AND P0, PT, RZ, UR6, PT ;  /* 0x00000006ff007c0c */ /* 0x000fe4000bf05070 */
[----:B------:R-:W-:Y:S01]  /*22e0*/  SEL R10, R9, R10, !P1 ;  /* 0x0000000a090a7207 */ /* 0x000fe20004800000 */
[----:B------:R-:W-:Y:S01]  /*22f0*/  IMAD.X R8, RZ, RZ, ~R11, P2 ;  /* 0x000000ffff087224 */ /* 0x000fe200010e0e0b */
[----:B------:R-:W-:Y:S01]  /*2300*/  ISETP.NE.AND.EX P0, PT, RZ, UR7, PT, P0 ;  /* 0x00000007ff007c0c */ /* 0x000fe2000bf05300 */
[----:B------:R-:W-:-:S03]  /*2310*/  IMAD.MOV.U32 R9, RZ, RZ, 0x0 ;  /* 0x00000000ff097424 */ /* 0x000fc600078e00ff */
[----:B------:R-:W-:Y:S01]  /*2320*/  SEL R11, R8, R11, !P1 ;  /* 0x0000000b080b7207 */ /* 0x000fe20004800000 */
[----:B------:R-:W-:Y:S01]  /*2330*/  IMAD.MOV.U32 R8, RZ, RZ, R12 ;  /* 0x000000ffff087224 */ /* 0x000fe200078e000c */
[----:B------:R-:W-:Y:S02]  /*2340*/  SEL R10, R10, 0xffffffff, P0 ;  /* 0xffffffff0a0a7807 */ /* 0x000fe40000000000 */
[----:B------:R-:W-:Y:S01]  /*2350*/  SEL R11, R11, 0xffffffff, P0 ;  /* 0xffffffff0b0b7807 */ /* 0x000fe20000000000 */
[----:B------:R-:W-:Y:S06]  /*2360*/  RET.REL.NODEC R8 `(_Z11cudaCountInPllldll) ;  /* 0xffffffdc08247950 */ /* 0x000fec0003c3ffff */
.L_x_21:
[----:B------:R-:W-:-:S00]  /*2370*/  BRA `(.L_x_21) ;  /* 0xfffffffc00fc7947 */ /* 0x000fc0000383ffff */
[----:B------:R-:W-:-:S00]  /*2380*/  NOP ;  /* 0x0000000000007918 */ /* 0x000fc00000000000 */
[----:B------:R-:W-:-:S00]  /*2390*/  NOP ;  /* 0x0000000000007918 */ /* 0x000fc00000000000 */
[----:B------:R-:W-:-:S00]  /*23a0*/  NOP ;  /* 0x0000000000007918 */ /* 0x000fc00000000000 */
[----:B------:R-:W-:-:S00]  /*23b0*/  NOP ;  /* 0x0000000000007918 */ /* 0x000fc00000000000 */
[----:B------:R-:W-:-:S00]  /*23c0*/  NOP ;  /* 0x0000000000007918 */ /* 0x000fc00000000000 */
[----:B------:R-:W-:-:S00]  /*23d0*/  NOP ;  /* 0x0000000000007918 */ /* 0x000fc00000000000 */
[----:B------:R-:W-:-:S00]  /*23e0*/  NOP ;  /* 0x0000000000007918 */ /* 0x000fc00000000000 */
[----:B------:R-:W-:-:S00]  /*23f0*/  NOP ;  /* 0x0000000000007918 */ /* 0x000fc00000000000 */
.L_x_22:


//--------------------- .nv.shared.reserved.0     --------------------------
	.section	.nv.shared.reserved.0,"aw",@nobits
	.weak		__nv_reservedSMEM_offset_0_alias
	.size		__nv_reservedSMEM_offset_0_alias, 0, 64
	.other		__nv_reservedSMEM_offset_0_alias,@"STO_CUDA_RESERVED_SHARED STV_DEFAULT"
__nv_reservedSMEM_offset_0_alias:
	.zero		0
	.zero		64


//--------------------- .nv.constant0._Z11cudaCountInPllldll --------------------------
	.section	.nv.constant0._Z11cudaCountInPllldll,"a",@progbits
	.sectionflags	@""
	.align	4
.nv.constant0._Z11cudaCountInPllldll:
	.zero		944


//--------------------- SYMBOLS --------------------------

	.type		.nv.reservedSmem.offset0,@object
	.size		.nv.reservedSmem.offset0,0x4
	.type		malloc,@function
